//
// Generated by NVIDIA NVVM Compiler
//
// Compiler Build ID: CL-36424714
// Cuda compilation tools, release 13.0, V13.0.88
// Based on NVVM 20.0.0
//

.version 9.0
.target sm_100
.address_size 64

	// .globl	_Z17convolutionKernelPfS_S_ii

.visible .entry _Z17convolutionKernelPfS_S_ii(
	.param .u64 .ptr .align 1 _Z17convolutionKernelPfS_S_ii_param_0,
	.param .u64 .ptr .align 1 _Z17convolutionKernelPfS_S_ii_param_1,
	.param .u64 .ptr .align 1 _Z17convolutionKernelPfS_S_ii_param_2,
	.param .u32 _Z17convolutionKernelPfS_S_ii_param_3,
	.param .u32 _Z17convolutionKernelPfS_S_ii_param_4
)
{
	.reg .pred 	%p<13>;
	.reg .b32 	%r<52>;
	.reg .b32 	%f<119>;
	.reg .b64 	%rd<45>;

	ld.param.u64 	%rd10, [_Z17convolutionKernelPfS_S_ii_param_0];
	ld.param.u64 	%rd11, [_Z17convolutionKernelPfS_S_ii_param_1];
	ld.param.u64 	%rd9, [_Z17convolutionKernelPfS_S_ii_param_2];
	ld.param.u32 	%r22, [_Z17convolutionKernelPfS_S_ii_param_3];
	ld.param.u32 	%r23, [_Z17convolutionKernelPfS_S_ii_param_4];
	cvta.to.global.u64 	%rd1, %rd11;
	cvta.to.global.u64 	%rd2, %rd10;
	mov.u32 	%r24, %ctaid.x;
	mov.u32 	%r25, %ntid.x;
	mov.u32 	%r26, %tid.x;
	mad.lo.s32 	%r1, %r24, %r25, %r26;
	mov.u32 	%r27, %ctaid.y;
	mov.u32 	%r28, %ntid.y;
	mov.u32 	%r29, %tid.y;
	mad.lo.s32 	%r30, %r27, %r28, %r29;
	sub.s32 	%r31, %r22, %r23;
	max.s32 	%r32, %r1, %r30;
	setp.gt.s32 	%p1, %r32, %r31;
	@%p1 bra 	$L__BB0_18;
	setp.lt.s32 	%p2, %r23, 1;
	mov.f32 	%f117, 0f00000000;
	@%p2 bra 	$L__BB0_17;
	and.b32  	%r4, %r23, 15;
	and.b32  	%r5, %r23, 7;
	and.b32  	%r6, %r23, 2147483632;
	and.b32  	%r7, %r23, 3;
	neg.s32 	%r8, %r6;
	add.s64 	%rd3, %rd2, 32;
	mov.f32 	%f117, 0f00000000;
	mov.b32 	%r46, 0;
$L__BB0_3:
	setp.lt.u32 	%p3, %r23, 16;
	add.s32 	%r35, %r46, %r30;
	mad.lo.s32 	%r10, %r35, %r22, %r1;
	mul.lo.s32 	%r11, %r46, %r23;
	mov.b32 	%r50, 0;
	@%p3 bra 	$L__BB0_6;
	mul.wide.u32 	%rd12, %r11, 4;
	add.s64 	%rd13, %rd1, %rd12;
	add.s64 	%rd44, %rd13, 32;
	mov.u32 	%r47, %r10;
	mov.u32 	%r48, %r8;
$L__BB0_5:
	.pragma "nounroll";
	mul.wide.s32 	%rd14, %r47, 4;
	add.s64 	%rd15, %rd3, %rd14;
	ld.global.f32 	%f20, [%rd15+-32];
	ld.global.f32 	%f21, [%rd44+-32];
	fma.rn.f32 	%f22, %f20, %f21, %f117;
	ld.global.f32 	%f23, [%rd15+-28];
	ld.global.f32 	%f24, [%rd44+-28];
	fma.rn.f32 	%f25, %f23, %f24, %f22;
	ld.global.f32 	%f26, [%rd15+-24];
	ld.global.f32 	%f27, [%rd44+-24];
	fma.rn.f32 	%f28, %f26, %f27, %f25;
	ld.global.f32 	%f29, [%rd15+-20];
	ld.global.f32 	%f30, [%rd44+-20];
	fma.rn.f32 	%f31, %f29, %f30, %f28;
	ld.global.f32 	%f32, [%rd15+-16];
	ld.global.f32 	%f33, [%rd44+-16];
	fma.rn.f32 	%f34, %f32, %f33, %f31;
	ld.global.f32 	%f35, [%rd15+-12];
	ld.global.f32 	%f36, [%rd44+-12];
	fma.rn.f32 	%f37, %f35, %f36, %f34;
	ld.global.f32 	%f38, [%rd15+-8];
	ld.global.f32 	%f39, [%rd44+-8];
	fma.rn.f32 	%f40, %f38, %f39, %f37;
	ld.global.f32 	%f41, [%rd15+-4];
	ld.global.f32 	%f42, [%rd44+-4];
	fma.rn.f32 	%f43, %f41, %f42, %f40;
	ld.global.f32 	%f44, [%rd15];
	ld.global.f32 	%f45, [%rd44];
	fma.rn.f32 	%f46, %f44, %f45, %f43;
	ld.global.f32 	%f47, [%rd15+4];
	ld.global.f32 	%f48, [%rd44+4];
	fma.rn.f32 	%f49, %f47, %f48, %f46;
	ld.global.f32 	%f50, [%rd15+8];
	ld.global.f32 	%f51, [%rd44+8];
	fma.rn.f32 	%f52, %f50, %f51, %f49;
	ld.global.f32 	%f53, [%rd15+12];
	ld.global.f32 	%f54, [%rd44+12];
	fma.rn.f32 	%f55, %f53, %f54, %f52;
	ld.global.f32 	%f56, [%rd15+16];
	ld.global.f32 	%f57, [%rd44+16];
	fma.rn.f32 	%f58, %f56, %f57, %f55;
	ld.global.f32 	%f59, [%rd15+20];
	ld.global.f32 	%f60, [%rd44+20];
	fma.rn.f32 	%f61, %f59, %f60, %f58;
	ld.global.f32 	%f62, [%rd15+24];
	ld.global.f32 	%f63, [%rd44+24];
	fma.rn.f32 	%f64, %f62, %f63, %f61;
	ld.global.f32 	%f65, [%rd15+28];
	ld.global.f32 	%f66, [%rd44+28];
	fma.rn.f32 	%f117, %f65, %f66, %f64;
	add.s32 	%r48, %r48, 16;
	add.s32 	%r47, %r47, 16;
	add.s64 	%rd44, %rd44, 64;
	setp.ne.s32 	%p4, %r48, 0;
	mov.u32 	%r50, %r6;
	@%p4 bra 	$L__BB0_5;
$L__BB0_6:
	setp.eq.s32 	%p5, %r4, 0;
	@%p5 bra 	$L__BB0_16;
	add.s32 	%r36, %r4, -1;
	setp.lt.u32 	%p6, %r36, 7;
	@%p6 bra 	$L__BB0_9;
	add.s32 	%r37, %r10, %r50;
	add.s32 	%r38, %r50, %r11;
	mul.wide.s32 	%rd16, %r37, 4;
	add.s64 	%rd17, %rd2, %rd16;
	ld.global.f32 	%f68, [%rd17];
	mul.wide.u32 	%rd18, %r38, 4;
	add.s64 	%rd19, %rd1, %rd18;
	ld.global.f32 	%f69, [%rd19];
	fma.rn.f32 	%f70, %f68, %f69, %f117;
	ld.global.f32 	%f71, [%rd17+4];
	cvt.u64.u32 	%rd20, %r11;
	cvt.u64.u32 	%rd21, %r50;
	add.s64 	%rd22, %rd21, %rd20;
	shl.b64 	%rd23, %rd22, 2;
	add.s64 	%rd24, %rd1, %rd23;
	ld.global.f32 	%f72, [%rd24+4];
	fma.rn.f32 	%f73, %f71, %f72, %f70;
	ld.global.f32 	%f74, [%rd17+8];
	ld.global.f32 	%f75, [%rd24+8];
	fma.rn.f32 	%f76, %f74, %f75, %f73;
	ld.global.f32 	%f77, [%rd17+12];
	ld.global.f32 	%f78, [%rd24+12];
	fma.rn.f32 	%f79, %f77, %f78, %f76;
	ld.global.f32 	%f80, [%rd17+16];
	ld.global.f32 	%f81, [%rd24+16];
	fma.rn.f32 	%f82, %f80, %f81, %f79;
	ld.global.f32 	%f83, [%rd17+20];
	ld.global.f32 	%f84, [%rd24+20];
	fma.rn.f32 	%f85, %f83, %f84, %f82;
	ld.global.f32 	%f86, [%rd17+24];
	ld.global.f32 	%f87, [%rd24+24];
	fma.rn.f32 	%f88, %f86, %f87, %f85;
	ld.global.f32 	%f89, [%rd17+28];
	ld.global.f32 	%f90, [%rd24+28];
	fma.rn.f32 	%f117, %f89, %f90, %f88;
	add.s32 	%r50, %r50, 8;
$L__BB0_9:
	setp.eq.s32 	%p7, %r5, 0;
	@%p7 bra 	$L__BB0_16;
	add.s32 	%r39, %r5, -1;
	setp.lt.u32 	%p8, %r39, 3;
	@%p8 bra 	$L__BB0_12;
	add.s32 	%r40, %r10, %r50;
	add.s32 	%r41, %r50, %r11;
	mul.wide.s32 	%rd25, %r40, 4;
	add.s64 	%rd26, %rd2, %rd25;
	ld.global.f32 	%f92, [%rd26];
	mul.wide.u32 	%rd27, %r41, 4;
	add.s64 	%rd28, %rd1, %rd27;
	ld.global.f32 	%f93, [%rd28];
	fma.rn.f32 	%f94, %f92, %f93, %f117;
	ld.global.f32 	%f95, [%rd26+4];
	cvt.u64.u32 	%rd29, %r11;
	cvt.u64.u32 	%rd30, %r50;
	add.s64 	%rd31, %rd30, %rd29;
	shl.b64 	%rd32, %rd31, 2;
	add.s64 	%rd33, %rd1, %rd32;
	ld.global.f32 	%f96, [%rd33+4];
	fma.rn.f32 	%f97, %f95, %f96, %f94;
	ld.global.f32 	%f98, [%rd26+8];
	ld.global.f32 	%f99, [%rd33+8];
	fma.rn.f32 	%f100, %f98, %f99, %f97;
	ld.global.f32 	%f101, [%rd26+12];
	ld.global.f32 	%f102, [%rd33+12];
	fma.rn.f32 	%f117, %f101, %f102, %f100;
	add.s32 	%r50, %r50, 4;
$L__BB0_12:
	setp.eq.s32 	%p9, %r7, 0;
	@%p9 bra 	$L__BB0_16;
	setp.eq.s32 	%p10, %r7, 1;
	add.s32 	%r42, %r10, %r50;
	add.s32 	%r43, %r50, %r11;
	mul.wide.s32 	%rd34, %r42, 4;
	add.s64 	%rd7, %rd2, %rd34;
	ld.global.f32 	%f103, [%rd7];
	mul.wide.u32 	%rd35, %r43, 4;
	add.s64 	%rd36, %rd1, %rd35;
	ld.global.f32 	%f104, [%rd36];
	fma.rn.f32 	%f117, %f103, %f104, %f117;
	@%p10 bra 	$L__BB0_16;
	setp.eq.s32 	%p11, %r7, 2;
	ld.global.f32 	%f105, [%rd7+4];
	cvt.u64.u32 	%rd37, %r11;
	cvt.u64.u32 	%rd38, %r50;
	add.s64 	%rd39, %rd38, %rd37;
	shl.b64 	%rd40, %rd39, 2;
	add.s64 	%rd8, %rd1, %rd40;
	ld.global.f32 	%f106, [%rd8+4];
	fma.rn.f32 	%f117, %f105, %f106, %f117;
	@%p11 bra 	$L__BB0_16;
	ld.global.f32 	%f107, [%rd7+8];
	ld.global.f32 	%f108, [%rd8+8];
	fma.rn.f32 	%f117, %f107, %f108, %f117;
$L__BB0_16:
	add.s32 	%r46, %r46, 1;
	setp.ne.s32 	%p12, %r46, %r23;
	@%p12 bra 	$L__BB0_3;
$L__BB0_17:
	mad.lo.s32 	%r44, %r30, %r31, %r30;
	add.s32 	%r45, %r44, %r1;
	cvta.to.global.u64 	%rd41, %rd9;
	mul.wide.s32 	%rd42, %r45, 4;
	add.s64 	%rd43, %rd41, %rd42;
	st.global.f32 	[%rd43], %f117;
$L__BB0_18:
	ret;

}
	// .globl	_Z10reluKernelPfS_ii
.visible .entry _Z10reluKernelPfS_ii(
	.param .u64 .ptr .align 1 _Z10reluKernelPfS_ii_param_0,
	.param .u64 .ptr .align 1 _Z10reluKernelPfS_ii_param_1,
	.param .u32 _Z10reluKernelPfS_ii_param_2,
	.param .u32 _Z10reluKernelPfS_ii_param_3
)
{
	.reg .pred 	%p<4>;
	.reg .b32 	%r<12>;
	.reg .b32 	%f<3>;
	.reg .b64 	%rd<8>;

	ld.param.u64 	%rd1, [_Z10reluKernelPfS_ii_param_0];
	ld.param.u64 	%rd2, [_Z10reluKernelPfS_ii_param_1];
	ld.param.u32 	%r4, [_Z10reluKernelPfS_ii_param_2];
	ld.param.u32 	%r3, [_Z10reluKernelPfS_ii_param_3];
	mov.u32 	%r5, %ctaid.y;
	mov.u32 	%r6, %ntid.y;
	mov.u32 	%r7, %tid.y;
	mad.lo.s32 	%r1, %r5, %r6, %r7;
	mov.u32 	%r8, %ctaid.x;
	mov.u32 	%r9, %ntid.x;
	mov.u32 	%r10, %tid.x;
	mad.lo.s32 	%r2, %r8, %r9, %r10;
	setp.ge.s32 	%p1, %r1, %r4;
	setp.ge.s32 	%p2, %r2, %r3;
	or.pred  	%p3, %p1, %p2;
	@%p3 bra 	$L__BB1_2;
	cvta.to.global.u64 	%rd3, %rd1;
	cvta.to.global.u64 	%rd4, %rd2;
	mad.lo.s32 	%r11, %r3, %r1, %r2;
	mul.wide.s32 	%rd5, %r11, 4;
	add.s64 	%rd6, %rd3, %rd5;
	ld.global.f32 	%f1, [%rd6];
	max.f32 	%f2, %f1, 0f00000000;
	add.s64 	%rd7, %rd4, %rd5;
	st.global.f32 	[%rd7], %f2;
$L__BB1_2:
	ret;

}
	// .globl	_Z10tanhKernelPfS_ii
.visible .entry _Z10tanhKernelPfS_ii(
	.param .u64 .ptr .align 1 _Z10tanhKernelPfS_ii_param_0,
	.param .u64 .ptr .align 1 _Z10tanhKernelPfS_ii_param_1,
	.param .u32 _Z10tanhKernelPfS_ii_param_2,
	.param .u32 _Z10tanhKernelPfS_ii_param_3
)
{
	.reg .pred 	%p<6>;
	.reg .b32 	%r<12>;
	.reg .b32 	%f<17>;
	.reg .b64 	%rd<8>;

	ld.param.u64 	%rd1, [_Z10tanhKernelPfS_ii_param_0];
	ld.param.u64 	%rd2, [_Z10tanhKernelPfS_ii_param_1];
	ld.param.u32 	%r4, [_Z10tanhKernelPfS_ii_param_2];
	ld.param.u32 	%r3, [_Z10tanhKernelPfS_ii_param_3];
	mov.u32 	%r5, %ctaid.y;
	mov.u32 	%r6, %ntid.y;
	mov.u32 	%r7, %tid.y;
	mad.lo.s32 	%r1, %r5, %r6, %r7;
	mov.u32 	%r8, %ctaid.x;
	mov.u32 	%r9, %ntid.x;
	mov.u32 	%r10, %tid.x;
	mad.lo.s32 	%r2, %r8, %r9, %r10;
	setp.ge.s32 	%p1, %r1, %r4;
	setp.ge.s32 	%p2, %r2, %r3;
	or.pred  	%p3, %p1, %p2;
	@%p3 bra 	$L__BB2_2;
	cvta.to.global.u64 	%rd3, %rd1;
	cvta.to.global.u64 	%rd4, %rd2;
	mad.lo.s32 	%r11, %r3, %r1, %r2;
	mul.wide.s32 	%rd5, %r11, 4;
	add.s64 	%rd6, %rd3, %rd5;
	ld.global.f32 	%f1, [%rd6];
	abs.f32 	%f2, %f1;
	mul.f32 	%f3, %f2, 0f4038AA3B;
	ex2.approx.ftz.f32 	%f4, %f3;
	add.f32 	%f5, %f4, 0f3F800000;
	rcp.approx.ftz.f32 	%f6, %f5;
	fma.rn.f32 	%f7, %f6, 0fC0000000, 0f3F800000;
	setp.ge.f32 	%p4, %f2, 0f41102CB4;
	selp.f32 	%f8, 0f3F800000, %f7, %p4;
	copysign.f32 	%f9, %f1, %f8;
	mul.f32 	%f10, %f1, %f1;
	fma.rn.f32 	%f11, %f10, 0f3C80F082, 0fBD563CAE;
	fma.rn.f32 	%f12, %f11, %f10, 0f3E085941;
	fma.rn.f32 	%f13, %f12, %f10, 0fBEAAA9ED;
	fma.rn.f32 	%f14, %f13, %f10, 0f00000000;
	fma.rn.f32 	%f15, %f14, %f1, %f1;
	setp.ge.f32 	%p5, %f2, 0f3F19999A;
	selp.f32 	%f16, %f9, %f15, %p5;
	add.s64 	%rd7, %rd4, %rd5;
	st.global.f32 	[%rd7], %f16;
$L__BB2_2:
	ret;

}
	// .globl	_Z16maxPoolingKernelPfS_ii
.visible .entry _Z16maxPoolingKernelPfS_ii(
	.param .u64 .ptr .align 1 _Z16maxPoolingKernelPfS_ii_param_0,
	.param .u64 .ptr .align 1 _Z16maxPoolingKernelPfS_ii_param_1,
	.param .u32 _Z16maxPoolingKernelPfS_ii_param_2,
	.param .u32 _Z16maxPoolingKernelPfS_ii_param_3
)
{
	.reg .pred 	%p<44>;
	.reg .b32 	%r<112>;
	.reg .b32 	%f<148>;
	.reg .b64 	%rd<15>;

	ld.param.u64 	%rd7, [_Z16maxPoolingKernelPfS_ii_param_0];
	ld.param.u64 	%rd6, [_Z16maxPoolingKernelPfS_ii_param_1];
	ld.param.u32 	%r28, [_Z16maxPoolingKernelPfS_ii_param_2];
	ld.param.u32 	%r29, [_Z16maxPoolingKernelPfS_ii_param_3];
	cvta.to.global.u64 	%rd1, %rd7;
	mov.u32 	%r30, %ctaid.y;
	mov.u32 	%r31, %ntid.y;
	mov.u32 	%r32, %tid.y;
	mad.lo.s32 	%r1, %r30, %r31, %r32;
	mov.u32 	%r33, %ctaid.x;
	mov.u32 	%r34, %ntid.x;
	mov.u32 	%r35, %tid.x;
	mad.lo.s32 	%r2, %r33, %r34, %r35;
	max.s32 	%r36, %r1, %r2;
	setp.ge.s32 	%p1, %r36, %r28;
	@%p1 bra 	$L__BB3_79;
	div.s32 	%r3, %r1, %r29;
	div.s32 	%r4, %r2, %r29;
	setp.lt.s32 	%p2, %r29, 1;
	mov.f32 	%f110, 0fFF800000;
	@%p2 bra 	$L__BB3_78;
	mul.lo.s32 	%r5, %r3, %r29;
	mul.lo.s32 	%r6, %r4, %r29;
	and.b32  	%r7, %r29, 15;
	add.s32 	%r8, %r7, -1;
	and.b32  	%r9, %r29, 7;
	add.s32 	%r10, %r9, -1;
	and.b32  	%r11, %r29, 2147483632;
	and.b32  	%r12, %r29, 3;
	mov.f32 	%f110, 0fFF800000;
	mov.b32 	%r107, 0;
$L__BB3_3:
	setp.lt.u32 	%p3, %r29, 16;
	add.s32 	%r14, %r107, %r5;
	mul.lo.s32 	%r15, %r14, %r28;
	mov.b32 	%r110, 0;
	@%p3 bra 	$L__BB3_38;
	mov.b32 	%r108, 0;
$L__BB3_5:
	.pragma "nounroll";
	add.s32 	%r17, %r108, %r6;
	max.s32 	%r40, %r14, %r17;
	setp.ge.s32 	%p4, %r40, %r28;
	add.s32 	%r41, %r17, %r15;
	mul.wide.s32 	%rd8, %r41, 4;
	add.s64 	%rd2, %rd1, %rd8;
	@%p4 bra 	$L__BB3_7;
	ld.global.f32 	%f75, [%rd2];
	max.f32 	%f110, %f110, %f75;
$L__BB3_7:
	add.s32 	%r42, %r17, 1;
	max.s32 	%r43, %r14, %r42;
	setp.ge.s32 	%p5, %r43, %r28;
	@%p5 bra 	$L__BB3_9;
	ld.global.f32 	%f76, [%rd2+4];
	max.f32 	%f110, %f110, %f76;
$L__BB3_9:
	add.s32 	%r44, %r17, 2;
	max.s32 	%r45, %r14, %r44;
	setp.ge.s32 	%p6, %r45, %r28;
	@%p6 bra 	$L__BB3_11;
	ld.global.f32 	%f77, [%rd2+8];
	max.f32 	%f110, %f110, %f77;
$L__BB3_11:
	add.s32 	%r46, %r17, 3;
	max.s32 	%r47, %r14, %r46;
	setp.ge.s32 	%p7, %r47, %r28;
	@%p7 bra 	$L__BB3_13;
	ld.global.f32 	%f78, [%rd2+12];
	max.f32 	%f110, %f110, %f78;
$L__BB3_13:
	add.s32 	%r48, %r17, 4;
	max.s32 	%r49, %r14, %r48;
	setp.ge.s32 	%p8, %r49, %r28;
	@%p8 bra 	$L__BB3_15;
	ld.global.f32 	%f79, [%rd2+16];
	max.f32 	%f110, %f110, %f79;
$L__BB3_15:
	add.s32 	%r50, %r17, 5;
	max.s32 	%r51, %r14, %r50;
	setp.ge.s32 	%p9, %r51, %r28;
	@%p9 bra 	$L__BB3_17;
	ld.global.f32 	%f80, [%rd2+20];
	max.f32 	%f110, %f110, %f80;
$L__BB3_17:
	add.s32 	%r52, %r17, 6;
	max.s32 	%r53, %r14, %r52;
	setp.ge.s32 	%p10, %r53, %r28;
	@%p10 bra 	$L__BB3_19;
	ld.global.f32 	%f81, [%rd2+24];
	max.f32 	%f110, %f110, %f81;
$L__BB3_19:
	add.s32 	%r54, %r17, 7;
	max.s32 	%r55, %r14, %r54;
	setp.ge.s32 	%p11, %r55, %r28;
	@%p11 bra 	$L__BB3_21;
	ld.global.f32 	%f82, [%rd2+28];
	max.f32 	%f110, %f110, %f82;
$L__BB3_21:
	add.s32 	%r56, %r17, 8;
	max.s32 	%r57, %r14, %r56;
	setp.ge.s32 	%p12, %r57, %r28;
	@%p12 bra 	$L__BB3_23;
	ld.global.f32 	%f83, [%rd2+32];
	max.f32 	%f110, %f110, %f83;
$L__BB3_23:
	add.s32 	%r58, %r17, 9;
	max.s32 	%r59, %r14, %r58;
	setp.ge.s32 	%p13, %r59, %r28;
	@%p13 bra 	$L__BB3_25;
	ld.global.f32 	%f84, [%rd2+36];
	max.f32 	%f110, %f110, %f84;
$L__BB3_25:
	add.s32 	%r60, %r17, 10;
	max.s32 	%r61, %r14, %r60;
	setp.ge.s32 	%p14, %r61, %r28;
	@%p14 bra 	$L__BB3_27;
	ld.global.f32 	%f85, [%rd2+40];
	max.f32 	%f110, %f110, %f85;
$L__BB3_27:
	add.s32 	%r62, %r17, 11;
	max.s32 	%r63, %r14, %r62;
	setp.ge.s32 	%p15, %r63, %r28;
	@%p15 bra 	$L__BB3_29;
	ld.global.f32 	%f86, [%rd2+44];
	max.f32 	%f110, %f110, %f86;
$L__BB3_29:
	add.s32 	%r64, %r17, 12;
	max.s32 	%r65, %r14, %r64;
	setp.ge.s32 	%p16, %r65, %r28;
	@%p16 bra 	$L__BB3_31;
	ld.global.f32 	%f87, [%rd2+48];
	max.f32 	%f110, %f110, %f87;
$L__BB3_31:
	add.s32 	%r66, %r17, 13;
	max.s32 	%r67, %r14, %r66;
	setp.ge.s32 	%p17, %r67, %r28;
	@%p17 bra 	$L__BB3_33;
	ld.global.f32 	%f88, [%rd2+52];
	max.f32 	%f110, %f110, %f88;
$L__BB3_33:
	add.s32 	%r68, %r17, 14;
	max.s32 	%r69, %r14, %r68;
	setp.ge.s32 	%p18, %r69, %r28;
	@%p18 bra 	$L__BB3_35;
	ld.global.f32 	%f89, [%rd2+56];
	max.f32 	%f110, %f110, %f89;
$L__BB3_35:
	add.s32 	%r70, %r17, 15;
	max.s32 	%r71, %r14, %r70;
	setp.ge.s32 	%p19, %r71, %r28;
	@%p19 bra 	$L__BB3_37;
	ld.global.f32 	%f90, [%rd2+60];
	max.f32 	%f110, %f110, %f90;
$L__BB3_37:
	add.s32 	%r108, %r108, 16;
	setp.ne.s32 	%p20, %r108, %r11;
	mov.u32 	%r110, %r11;
	@%p20 bra 	$L__BB3_5;
$L__BB3_38:
	setp.eq.s32 	%p21, %r7, 0;
	@%p21 bra 	$L__BB3_77;
	setp.lt.u32 	%p22, %r8, 7;
	@%p22 bra 	$L__BB3_57;
	add.s32 	%r20, %r110, %r6;
	max.s32 	%r73, %r14, %r20;
	setp.ge.s32 	%p23, %r73, %r28;
	add.s32 	%r74, %r20, %r15;
	mul.wide.s32 	%rd9, %r74, 4;
	add.s64 	%rd3, %rd1, %rd9;
	@%p23 bra 	$L__BB3_42;
	ld.global.f32 	%f92, [%rd3];
	max.f32 	%f110, %f110, %f92;
$L__BB3_42:
	add.s32 	%r75, %r20, 1;
	max.s32 	%r76, %r14, %r75;
	setp.ge.s32 	%p24, %r76, %r28;
	@%p24 bra 	$L__BB3_44;
	ld.global.f32 	%f93, [%rd3+4];
	max.f32 	%f110, %f110, %f93;
$L__BB3_44:
	add.s32 	%r77, %r20, 2;
	max.s32 	%r78, %r14, %r77;
	setp.ge.s32 	%p25, %r78, %r28;
	@%p25 bra 	$L__BB3_46;
	ld.global.f32 	%f94, [%rd3+8];
	max.f32 	%f110, %f110, %f94;
$L__BB3_46:
	add.s32 	%r79, %r20, 3;
	max.s32 	%r80, %r14, %r79;
	setp.ge.s32 	%p26, %r80, %r28;
	@%p26 bra 	$L__BB3_48;
	ld.global.f32 	%f95, [%rd3+12];
	max.f32 	%f110, %f110, %f95;
$L__BB3_48:
	add.s32 	%r81, %r20, 4;
	max.s32 	%r82, %r14, %r81;
	setp.ge.s32 	%p27, %r82, %r28;
	@%p27 bra 	$L__BB3_50;
	ld.global.f32 	%f96, [%rd3+16];
	max.f32 	%f110, %f110, %f96;
$L__BB3_50:
	add.s32 	%r83, %r20, 5;
	max.s32 	%r84, %r14, %r83;
	setp.ge.s32 	%p28, %r84, %r28;
	@%p28 bra 	$L__BB3_52;
	ld.global.f32 	%f97, [%rd3+20];
	max.f32 	%f110, %f110, %f97;
$L__BB3_52:
	add.s32 	%r85, %r20, 6;
	max.s32 	%r86, %r14, %r85;
	setp.ge.s32 	%p29, %r86, %r28;
	@%p29 bra 	$L__BB3_54;
	ld.global.f32 	%f98, [%rd3+24];
	max.f32 	%f110, %f110, %f98;
$L__BB3_54:
	add.s32 	%r87, %r20, 7;
	max.s32 	%r88, %r14, %r87;
	setp.ge.s32 	%p30, %r88, %r28;
	@%p30 bra 	$L__BB3_56;
	ld.global.f32 	%f99, [%rd3+28];
	max.f32 	%f110, %f110, %f99;
$L__BB3_56:
	add.s32 	%r110, %r110, 8;
$L__BB3_57:
	setp.eq.s32 	%p31, %r9, 0;
	@%p31 bra 	$L__BB3_77;
	setp.lt.u32 	%p32, %r10, 3;
	@%p32 bra 	$L__BB3_68;
	add.s32 	%r23, %r110, %r6;
	max.s32 	%r90, %r14, %r23;
	setp.ge.s32 	%p33, %r90, %r28;
	add.s32 	%r91, %r23, %r15;
	mul.wide.s32 	%rd10, %r91, 4;
	add.s64 	%rd4, %rd1, %rd10;
	@%p33 bra 	$L__BB3_61;
	ld.global.f32 	%f101, [%rd4];
	max.f32 	%f110, %f110, %f101;
$L__BB3_61:
	add.s32 	%r92, %r23, 1;
	max.s32 	%r93, %r14, %r92;
	setp.ge.s32 	%p34, %r93, %r28;
	@%p34 bra 	$L__BB3_63;
	ld.global.f32 	%f102, [%rd4+4];
	max.f32 	%f110, %f110, %f102;
$L__BB3_63:
	add.s32 	%r94, %r23, 2;
	max.s32 	%r95, %r14, %r94;
	setp.ge.s32 	%p35, %r95, %r28;
	@%p35 bra 	$L__BB3_65;
	ld.global.f32 	%f103, [%rd4+8];
	max.f32 	%f110, %f110, %f103;
$L__BB3_65:
	add.s32 	%r96, %r23, 3;
	max.s32 	%r97, %r14, %r96;
	setp.ge.s32 	%p36, %r97, %r28;
	@%p36 bra 	$L__BB3_67;
	ld.global.f32 	%f104, [%rd4+12];
	max.f32 	%f110, %f110, %f104;
$L__BB3_67:
	add.s32 	%r110, %r110, 4;
$L__BB3_68:
	setp.eq.s32 	%p37, %r12, 0;
	@%p37 bra 	$L__BB3_77;
	add.s32 	%r26, %r110, %r6;
	max.s32 	%r99, %r14, %r26;
	setp.ge.s32 	%p38, %r99, %r28;
	add.s32 	%r100, %r26, %r15;
	mul.wide.s32 	%rd11, %r100, 4;
	add.s64 	%rd5, %rd1, %rd11;
	@%p38 bra 	$L__BB3_71;
	ld.global.f32 	%f105, [%rd5];
	max.f32 	%f110, %f110, %f105;
$L__BB3_71:
	setp.eq.s32 	%p39, %r12, 1;
	@%p39 bra 	$L__BB3_77;
	add.s32 	%r101, %r26, 1;
	max.s32 	%r102, %r14, %r101;
	setp.ge.s32 	%p40, %r102, %r28;
	@%p40 bra 	$L__BB3_74;
	ld.global.f32 	%f106, [%rd5+4];
	max.f32 	%f110, %f110, %f106;
$L__BB3_74:
	setp.eq.s32 	%p41, %r12, 2;
	@%p41 bra 	$L__BB3_77;
	add.s32 	%r103, %r26, 2;
	max.s32 	%r104, %r14, %r103;
	setp.ge.s32 	%p42, %r104, %r28;
	@%p42 bra 	$L__BB3_77;
	ld.global.f32 	%f107, [%rd5+8];
	max.f32 	%f110, %f110, %f107;
$L__BB3_77:
	add.s32 	%r107, %r107, 1;
	setp.ne.s32 	%p43, %r107, %r29;
	@%p43 bra 	$L__BB3_3;
$L__BB3_78:
	div.s32 	%r105, %r28, %r29;
	mad.lo.s32 	%r106, %r105, %r3, %r4;
	cvta.to.global.u64 	%rd12, %rd6;
	mul.wide.s32 	%rd13, %r106, 4;
	add.s64 	%rd14, %rd12, %rd13;
	st.global.f32 	[%rd14], %f110;
$L__BB3_79:
	ret;

}
	// .globl	_Z16avgPoolingKernelPfS_ii
.visible .entry _Z16avgPoolingKernelPfS_ii(
	.param .u64 .ptr .align 1 _Z16avgPoolingKernelPfS_ii_param_0,
	.param .u64 .ptr .align 1 _Z16avgPoolingKernelPfS_ii_param_1,
	.param .u32 _Z16avgPoolingKernelPfS_ii_param_2,
	.param .u32 _Z16avgPoolingKernelPfS_ii_param_3
)
{
	.reg .pred 	%p<44>;
	.reg .b32 	%r<113>;
	.reg .b32 	%f<150>;
	.reg .b64 	%rd<15>;

	ld.param.u64 	%rd7, [_Z16avgPoolingKernelPfS_ii_param_0];
	ld.param.u64 	%rd6, [_Z16avgPoolingKernelPfS_ii_param_1];
	ld.param.u32 	%r28, [_Z16avgPoolingKernelPfS_ii_param_2];
	ld.param.u32 	%r29, [_Z16avgPoolingKernelPfS_ii_param_3];
	cvta.to.global.u64 	%rd1, %rd7;
	mov.u32 	%r30, %ctaid.y;
	mov.u32 	%r31, %ntid.y;
	mov.u32 	%r32, %tid.y;
	mad.lo.s32 	%r1, %r30, %r31, %r32;
	mov.u32 	%r33, %ctaid.x;
	mov.u32 	%r34, %ntid.x;
	mov.u32 	%r35, %tid.x;
	mad.lo.s32 	%r2, %r33, %r34, %r35;
	max.s32 	%r36, %r1, %r2;
	setp.ge.s32 	%p1, %r36, %r28;
	@%p1 bra 	$L__BB4_79;
	div.s32 	%r3, %r1, %r29;
	div.s32 	%r4, %r2, %r29;
	setp.lt.s32 	%p2, %r29, 1;
	mov.f32 	%f112, 0f00000000;
	@%p2 bra 	$L__BB4_78;
	mul.lo.s32 	%r5, %r3, %r29;
	mul.lo.s32 	%r6, %r4, %r29;
	and.b32  	%r7, %r29, 15;
	add.s32 	%r8, %r7, -1;
	and.b32  	%r9, %r29, 7;
	add.s32 	%r10, %r9, -1;
	and.b32  	%r11, %r29, 2147483632;
	and.b32  	%r12, %r29, 3;
	mov.f32 	%f112, 0f00000000;
	mov.b32 	%r108, 0;
$L__BB4_3:
	setp.lt.u32 	%p3, %r29, 16;
	add.s32 	%r14, %r108, %r5;
	mul.lo.s32 	%r15, %r14, %r28;
	mov.b32 	%r111, 0;
	@%p3 bra 	$L__BB4_38;
	mov.b32 	%r109, 0;
$L__BB4_5:
	.pragma "nounroll";
	add.s32 	%r17, %r109, %r6;
	max.s32 	%r40, %r14, %r17;
	setp.ge.s32 	%p4, %r40, %r28;
	add.s32 	%r41, %r17, %r15;
	mul.wide.s32 	%rd8, %r41, 4;
	add.s64 	%rd2, %rd1, %rd8;
	@%p4 bra 	$L__BB4_7;
	ld.global.f32 	%f75, [%rd2];
	add.f32 	%f112, %f112, %f75;
$L__BB4_7:
	add.s32 	%r42, %r17, 1;
	max.s32 	%r43, %r14, %r42;
	setp.ge.s32 	%p5, %r43, %r28;
	@%p5 bra 	$L__BB4_9;
	ld.global.f32 	%f76, [%rd2+4];
	add.f32 	%f112, %f112, %f76;
$L__BB4_9:
	add.s32 	%r44, %r17, 2;
	max.s32 	%r45, %r14, %r44;
	setp.ge.s32 	%p6, %r45, %r28;
	@%p6 bra 	$L__BB4_11;
	ld.global.f32 	%f77, [%rd2+8];
	add.f32 	%f112, %f112, %f77;
$L__BB4_11:
	add.s32 	%r46, %r17, 3;
	max.s32 	%r47, %r14, %r46;
	setp.ge.s32 	%p7, %r47, %r28;
	@%p7 bra 	$L__BB4_13;
	ld.global.f32 	%f78, [%rd2+12];
	add.f32 	%f112, %f112, %f78;
$L__BB4_13:
	add.s32 	%r48, %r17, 4;
	max.s32 	%r49, %r14, %r48;
	setp.ge.s32 	%p8, %r49, %r28;
	@%p8 bra 	$L__BB4_15;
	ld.global.f32 	%f79, [%rd2+16];
	add.f32 	%f112, %f112, %f79;
$L__BB4_15:
	add.s32 	%r50, %r17, 5;
	max.s32 	%r51, %r14, %r50;
	setp.ge.s32 	%p9, %r51, %r28;
	@%p9 bra 	$L__BB4_17;
	ld.global.f32 	%f80, [%rd2+20];
	add.f32 	%f112, %f112, %f80;
$L__BB4_17:
	add.s32 	%r52, %r17, 6;
	max.s32 	%r53, %r14, %r52;
	setp.ge.s32 	%p10, %r53, %r28;
	@%p10 bra 	$L__BB4_19;
	ld.global.f32 	%f81, [%rd2+24];
	add.f32 	%f112, %f112, %f81;
$L__BB4_19:
	add.s32 	%r54, %r17, 7;
	max.s32 	%r55, %r14, %r54;
	setp.ge.s32 	%p11, %r55, %r28;
	@%p11 bra 	$L__BB4_21;
	ld.global.f32 	%f82, [%rd2+28];
	add.f32 	%f112, %f112, %f82;
$L__BB4_21:
	add.s32 	%r56, %r17, 8;
	max.s32 	%r57, %r14, %r56;
	setp.ge.s32 	%p12, %r57, %r28;
	@%p12 bra 	$L__BB4_23;
	ld.global.f32 	%f83, [%rd2+32];
	add.f32 	%f112, %f112, %f83;
$L__BB4_23:
	add.s32 	%r58, %r17, 9;
	max.s32 	%r59, %r14, %r58;
	setp.ge.s32 	%p13, %r59, %r28;
	@%p13 bra 	$L__BB4_25;
	ld.global.f32 	%f84, [%rd2+36];
	add.f32 	%f112, %f112, %f84;
$L__BB4_25:
	add.s32 	%r60, %r17, 10;
	max.s32 	%r61, %r14, %r60;
	setp.ge.s32 	%p14, %r61, %r28;
	@%p14 bra 	$L__BB4_27;
	ld.global.f32 	%f85, [%rd2+40];
	add.f32 	%f112, %f112, %f85;
$L__BB4_27:
	add.s32 	%r62, %r17, 11;
	max.s32 	%r63, %r14, %r62;
	setp.ge.s32 	%p15, %r63, %r28;
	@%p15 bra 	$L__BB4_29;
	ld.global.f32 	%f86, [%rd2+44];
	add.f32 	%f112, %f112, %f86;
$L__BB4_29:
	add.s32 	%r64, %r17, 12;
	max.s32 	%r65, %r14, %r64;
	setp.ge.s32 	%p16, %r65, %r28;
	@%p16 bra 	$L__BB4_31;
	ld.global.f32 	%f87, [%rd2+48];
	add.f32 	%f112, %f112, %f87;
$L__BB4_31:
	add.s32 	%r66, %r17, 13;
	max.s32 	%r67, %r14, %r66;
	setp.ge.s32 	%p17, %r67, %r28;
	@%p17 bra 	$L__BB4_33;
	ld.global.f32 	%f88, [%rd2+52];
	add.f32 	%f112, %f112, %f88;
$L__BB4_33:
	add.s32 	%r68, %r17, 14;
	max.s32 	%r69, %r14, %r68;
	setp.ge.s32 	%p18, %r69, %r28;
	@%p18 bra 	$L__BB4_35;
	ld.global.f32 	%f89, [%rd2+56];
	add.f32 	%f112, %f112, %f89;
$L__BB4_35:
	add.s32 	%r70, %r17, 15;
	max.s32 	%r71, %r14, %r70;
	setp.ge.s32 	%p19, %r71, %r28;
	@%p19 bra 	$L__BB4_37;
	ld.global.f32 	%f90, [%rd2+60];
	add.f32 	%f112, %f112, %f90;
$L__BB4_37:
	add.s32 	%r109, %r109, 16;
	setp.ne.s32 	%p20, %r109, %r11;
	mov.u32 	%r111, %r11;
	@%p20 bra 	$L__BB4_5;
$L__BB4_38:
	setp.eq.s32 	%p21, %r7, 0;
	@%p21 bra 	$L__BB4_77;
	setp.lt.u32 	%p22, %r8, 7;
	@%p22 bra 	$L__BB4_57;
	add.s32 	%r20, %r111, %r6;
	max.s32 	%r73, %r14, %r20;
	setp.ge.s32 	%p23, %r73, %r28;
	add.s32 	%r74, %r20, %r15;
	mul.wide.s32 	%rd9, %r74, 4;
	add.s64 	%rd3, %rd1, %rd9;
	@%p23 bra 	$L__BB4_42;
	ld.global.f32 	%f92, [%rd3];
	add.f32 	%f112, %f112, %f92;
$L__BB4_42:
	add.s32 	%r75, %r20, 1;
	max.s32 	%r76, %r14, %r75;
	setp.ge.s32 	%p24, %r76, %r28;
	@%p24 bra 	$L__BB4_44;
	ld.global.f32 	%f93, [%rd3+4];
	add.f32 	%f112, %f112, %f93;
$L__BB4_44:
	add.s32 	%r77, %r20, 2;
	max.s32 	%r78, %r14, %r77;
	setp.ge.s32 	%p25, %r78, %r28;
	@%p25 bra 	$L__BB4_46;
	ld.global.f32 	%f94, [%rd3+8];
	add.f32 	%f112, %f112, %f94;
$L__BB4_46:
	add.s32 	%r79, %r20, 3;
	max.s32 	%r80, %r14, %r79;
	setp.ge.s32 	%p26, %r80, %r28;
	@%p26 bra 	$L__BB4_48;
	ld.global.f32 	%f95, [%rd3+12];
	add.f32 	%f112, %f112, %f95;
$L__BB4_48:
	add.s32 	%r81, %r20, 4;
	max.s32 	%r82, %r14, %r81;
	setp.ge.s32 	%p27, %r82, %r28;
	@%p27 bra 	$L__BB4_50;
	ld.global.f32 	%f96, [%rd3+16];
	add.f32 	%f112, %f112, %f96;
$L__BB4_50:
	add.s32 	%r83, %r20, 5;
	max.s32 	%r84, %r14, %r83;
	setp.ge.s32 	%p28, %r84, %r28;
	@%p28 bra 	$L__BB4_52;
	ld.global.f32 	%f97, [%rd3+20];
	add.f32 	%f112, %f112, %f97;
$L__BB4_52:
	add.s32 	%r85, %r20, 6;
	max.s32 	%r86, %r14, %r85;
	setp.ge.s32 	%p29, %r86, %r28;
	@%p29 bra 	$L__BB4_54;
	ld.global.f32 	%f98, [%rd3+24];
	add.f32 	%f112, %f112, %f98;
$L__BB4_54:
	add.s32 	%r87, %r20, 7;
	max.s32 	%r88, %r14, %r87;
	setp.ge.s32 	%p30, %r88, %r28;
	@%p30 bra 	$L__BB4_56;
	ld.global.f32 	%f99, [%rd3+28];
	add.f32 	%f112, %f112, %f99;
$L__BB4_56:
	add.s32 	%r111, %r111, 8;
$L__BB4_57:
	setp.eq.s32 	%p31, %r9, 0;
	@%p31 bra 	$L__BB4_77;
	setp.lt.u32 	%p32, %r10, 3;
	@%p32 bra 	$L__BB4_68;
	add.s32 	%r23, %r111, %r6;
	max.s32 	%r90, %r14, %r23;
	setp.ge.s32 	%p33, %r90, %r28;
	add.s32 	%r91, %r23, %r15;
	mul.wide.s32 	%rd10, %r91, 4;
	add.s64 	%rd4, %rd1, %rd10;
	@%p33 bra 	$L__BB4_61;
	ld.global.f32 	%f101, [%rd4];
	add.f32 	%f112, %f112, %f101;
$L__BB4_61:
	add.s32 	%r92, %r23, 1;
	max.s32 	%r93, %r14, %r92;
	setp.ge.s32 	%p34, %r93, %r28;
	@%p34 bra 	$L__BB4_63;
	ld.global.f32 	%f102, [%rd4+4];
	add.f32 	%f112, %f112, %f102;
$L__BB4_63:
	add.s32 	%r94, %r23, 2;
	max.s32 	%r95, %r14, %r94;
	setp.ge.s32 	%p35, %r95, %r28;
	@%p35 bra 	$L__BB4_65;
	ld.global.f32 	%f103, [%rd4+8];
	add.f32 	%f112, %f112, %f103;
$L__BB4_65:
	add.s32 	%r96, %r23, 3;
	max.s32 	%r97, %r14, %r96;
	setp.ge.s32 	%p36, %r97, %r28;
	@%p36 bra 	$L__BB4_67;
	ld.global.f32 	%f104, [%rd4+12];
	add.f32 	%f112, %f112, %f104;
$L__BB4_67:
	add.s32 	%r111, %r111, 4;
$L__BB4_68:
	setp.eq.s32 	%p37, %r12, 0;
	@%p37 bra 	$L__BB4_77;
	add.s32 	%r26, %r111, %r6;
	max.s32 	%r99, %r14, %r26;
	setp.ge.s32 	%p38, %r99, %r28;
	add.s32 	%r100, %r26, %r15;
	mul.wide.s32 	%rd11, %r100, 4;
	add.s64 	%rd5, %rd1, %rd11;
	@%p38 bra 	$L__BB4_71;
	ld.global.f32 	%f105, [%rd5];
	add.f32 	%f112, %f112, %f105;
$L__BB4_71:
	setp.eq.s32 	%p39, %r12, 1;
	@%p39 bra 	$L__BB4_77;
	add.s32 	%r101, %r26, 1;
	max.s32 	%r102, %r14, %r101;
	setp.ge.s32 	%p40, %r102, %r28;
	@%p40 bra 	$L__BB4_74;
	ld.global.f32 	%f106, [%rd5+4];
	add.f32 	%f112, %f112, %f106;
$L__BB4_74:
	setp.eq.s32 	%p41, %r12, 2;
	@%p41 bra 	$L__BB4_77;
	add.s32 	%r103, %r26, 2;
	max.s32 	%r104, %r14, %r103;
	setp.ge.s32 	%p42, %r104, %r28;
	@%p42 bra 	$L__BB4_77;
	ld.global.f32 	%f107, [%rd5+8];
	add.f32 	%f112, %f112, %f107;
$L__BB4_77:
	add.s32 	%r108, %r108, 1;
	setp.ne.s32 	%p43, %r108, %r29;
	@%p43 bra 	$L__BB4_3;
$L__BB4_78:
	mul.lo.s32 	%r105, %r29, %r29;
	cvt.rn.f32.u32 	%f108, %r105;
	div.rn.f32 	%f109, %f112, %f108;
	div.s32 	%r106, %r28, %r29;
	mad.lo.s32 	%r107, %r106, %r3, %r4;
	cvta.to.global.u64 	%rd12, %rd6;
	mul.wide.s32 	%rd13, %r107, 4;
	add.s64 	%rd14, %rd12, %rd13;
	st.global.f32 	[%rd14], %f109;
$L__BB4_79:
	ret;

}
	// .globl	_Z13softmaxKernelPfS_fi
.visible .entry _Z13softmaxKernelPfS_fi(
	.param .u64 .ptr .align 1 _Z13softmaxKernelPfS_fi_param_0,
	.param .u64 .ptr .align 1 _Z13softmaxKernelPfS_fi_param_1,
	.param .f32 _Z13softmaxKernelPfS_fi_param_2,
	.param .u32 _Z13softmaxKernelPfS_fi_param_3
)
{
	.reg .pred 	%p<2>;
	.reg .b32 	%r<8>;
	.reg .b32 	%f<16>;
	.reg .b64 	%rd<8>;

	ld.param.u64 	%rd1, [_Z13softmaxKernelPfS_fi_param_0];
	ld.param.u64 	%rd2, [_Z13softmaxKernelPfS_fi_param_1];
	ld.param.f32 	%f1, [_Z13softmaxKernelPfS_fi_param_2];
	ld.param.u32 	%r2, [_Z13softmaxKernelPfS_fi_param_3];
	mov.u32 	%r3, %ctaid.x;
	mov.u32 	%r4, %ntid.x;
	mov.u32 	%r5, %tid.x;
	mad.lo.s32 	%r1, %r3, %r4, %r5;
	setp.ge.s32 	%p1, %r1, %r2;
	@%p1 bra 	$L__BB5_2;
	cvta.to.global.u64 	%rd3, %rd1;
	cvta.to.global.u64 	%rd4, %rd2;
	mul.wide.s32 	%rd5, %r1, 4;
	add.s64 	%rd6, %rd3, %rd5;
	ld.global.f32 	%f2, [%rd6];
	sub.f32 	%f3, %f2, %f1;
	fma.rn.f32 	%f4, %f3, 0f3BBB989D, 0f3F000000;
	cvt.sat.f32.f32 	%f5, %f4;
	mov.f32 	%f6, 0f4B400001;
	mov.f32 	%f7, 0f437C0000;
	fma.rm.f32 	%f8, %f5, %f7, %f6;
	add.f32 	%f9, %f8, 0fCB40007F;
	neg.f32 	%f10, %f9;
	fma.rn.f32 	%f11, %f3, 0f3FB8AA3B, %f10;
	fma.rn.f32 	%f12, %f3, 0f32A57060, %f11;
	mov.b32 	%r6, %f8;
	shl.b32 	%r7, %r6, 23;
	mov.b32 	%f13, %r7;
	ex2.approx.ftz.f32 	%f14, %f12;
	mul.f32 	%f15, %f14, %f13;
	add.s64 	%rd7, %rd4, %rd5;
	st.global.f32 	[%rd7], %f15;
$L__BB5_2:
	ret;

}
	// .globl	_Z13sigmoidKernelPfS_i
.visible .entry _Z13sigmoidKernelPfS_i(
	.param .u64 .ptr .align 1 _Z13sigmoidKernelPfS_i_param_0,
	.param .u64 .ptr .align 1 _Z13sigmoidKernelPfS_i_param_1,
	.param .u32 _Z13sigmoidKernelPfS_i_param_2
)
{
	.reg .pred 	%p<2>;
	.reg .b32 	%r<8>;
	.reg .b32 	%f<15>;
	.reg .b64 	%rd<8>;

	ld.param.u64 	%rd1, [_Z13sigmoidKernelPfS_i_param_0];
	ld.param.u64 	%rd2, [_Z13sigmoidKernelPfS_i_param_1];
	ld.param.u32 	%r2, [_Z13sigmoidKernelPfS_i_param_2];
	mov.u32 	%r3, %ctaid.x;
	mov.u32 	%r4, %ntid.x;
	mov.u32 	%r5, %tid.x;
	mad.lo.s32 	%r1, %r3, %r4, %r5;
	setp.ge.s32 	%p1, %r1, %r2;
	@%p1 bra 	$L__BB6_2;
	cvta.to.global.u64 	%rd3, %rd1;
	cvta.to.global.u64 	%rd4, %rd2;
	mul.wide.s32 	%rd5, %r1, 4;
	add.s64 	%rd6, %rd3, %rd5;
	ld.global.f32 	%f1, [%rd6];
	fma.rn.f32 	%f2, %f1, 0fBBBB989D, 0f3F000000;
	cvt.sat.f32.f32 	%f3, %f2;
	mov.f32 	%f4, 0f4B400001;
	mov.f32 	%f5, 0f437C0000;
	fma.rm.f32 	%f6, %f3, %f5, %f4;
	add.f32 	%f7, %f6, 0fCB40007F;
	neg.f32 	%f8, %f7;
	fma.rn.f32 	%f9, %f1, 0fBFB8AA3B, %f8;
	fma.rn.f32 	%f10, %f1, 0fB2A57060, %f9;
	mov.b32 	%r6, %f6;
	shl.b32 	%r7, %r6, 23;
	mov.b32 	%f11, %r7;
	ex2.approx.ftz.f32 	%f12, %f10;
	fma.rn.f32 	%f13, %f12, %f11, 0f3F800000;
	rcp.rn.f32 	%f14, %f13;
	add.s64 	%rd7, %rd4, %rd5;
	st.global.f32 	[%rd7], %f14;
$L__BB6_2:
	ret;

}


// ===== COMPILED SASS (sm_100) =====

	.target	sm_100

	.elftype	@"ET_EXEC"


//--------------------- .note.nv.tkinfo           --------------------------
	.section	.note.nv.tkinfo,"",@"SHT_NOTE"
	.sectionflags	@"SHF_NOTE_NV_TKINFO"
	.tkinfo
        /*0018*/ 	.word	0x00000002
        /*0030*/ 	.string	""
        /*0030*/ 	.string	"ptxas"
        /*0030*/ 	.string	"Cuda compilation tools, release 13.0, V13.0.88"
        /*0030*/ 	.string	"Build cuda_13.0.r13.0/compiler.36424714_0"
        /*0030*/ 	.string	"-arch sm_100 -m 64 "



//--------------------- .note.nv.cuinfo           --------------------------
	.section	.note.nv.cuinfo,"",@"SHT_NOTE"
	.sectionflags	@"SHF_NOTE_NV_CUINFO"
        /*0018*/ 	.short	0x0002
        /*001a*/ 	.short	0x0064
        /*001c*/ 	.short	0x0082
	.zero		2


//--------------------- .nv.info                  --------------------------
	.section	.nv.info,"",@"SHT_CUDA_INFO"
	.align	4


	//----- nvinfo : EIATTR_REGCOUNT
	.align		4
        /*0000*/ 	.byte	0x04, 0x2f
        /*0002*/ 	.short	(.L_1 - .L_0)
	.align		4
.L_0:
        /*0004*/ 	.word	index@(_Z17convolutionKernelPfS_S_ii)
        /*0008*/ 	.word	0x00000020


	//----- nvinfo : EIATTR_FRAME_SIZE
	.align		4
.L_1:
        /*000c*/ 	.byte	0x04, 0x11
        /*000e*/ 	.short	(.L_3 - .L_2)
	.align		4
.L_2:
        /*0010*/ 	.word	index@(_Z17convolutionKernelPfS_S_ii)
        /*0014*/ 	.word	0x00000000


	//----- nvinfo : EIATTR_REGCOUNT
	.align		4
.L_3:
        /*0018*/ 	.byte	0x04, 0x2f
        /*001a*/ 	.short	(.L_5 - .L_4)
	.align		4
.L_4:
        /*001c*/ 	.word	index@(_Z10reluKernelPfS_ii)
        /*0020*/ 	.word	0x0000000a


	//----- nvinfo : EIATTR_FRAME_SIZE
	.align		4
.L_5:
        /*0024*/ 	.byte	0x04, 0x11
        /*0026*/ 	.short	(.L_7 - .L_6)
	.align		4
.L_6:
        /*0028*/ 	.word	index@(_Z10reluKernelPfS_ii)
        /*002c*/ 	.word	0x00000000


	//----- nvinfo : EIATTR_REGCOUNT
	.align		4
.L_7:
        /*0030*/ 	.byte	0x04, 0x2f
        /*0032*/ 	.short	(.L_9 - .L_8)
	.align		4
.L_8:
        /*0034*/ 	.word	index@(_Z10tanhKernelPfS_ii)
        /*0038*/ 	.word	0x0000000e


	//----- nvinfo : EIATTR_FRAME_SIZE
	.align		4
.L_9:
        /*003c*/ 	.byte	0x04, 0x11
        /*003e*/ 	.short	(.L_11 - .L_10)
	.align		4
.L_10:
        /*0040*/ 	.word	index@(_Z10tanhKernelPfS_ii)
        /*0044*/ 	.word	0x00000000


	//----- nvinfo : EIATTR_REGCOUNT
	.align		4
.L_11:
        /*0048*/ 	.byte	0x04, 0x2f
        /*004a*/ 	.short	(.L_13 - .L_12)
	.align		4
.L_12:
        /*004c*/ 	.word	index@(_Z16maxPoolingKernelPfS_ii)
        /*0050*/ 	.word	0x0000001c


	//----- nvinfo : EIATTR_FRAME_SIZE
	.align		4
.L_13:
        /*0054*/ 	.byte	0x04, 0x11
        /*0056*/ 	.short	(.L_15 - .L_14)
	.align		4
.L_14:
        /*0058*/ 	.word	index@(_Z16maxPoolingKernelPfS_ii)
        /*005c*/ 	.word	0x00000000


	//----- nvinfo : EIATTR_REGCOUNT
	.align		4
.L_15:
        /*0060*/ 	.byte	0x04, 0x2f
        /*0062*/ 	.short	(.L_17 - .L_16)
	.align		4
.L_16:
        /*0064*/ 	.word	index@(_Z16avgPoolingKernelPfS_ii)
        /*0068*/ 	.word	0x0000001b


	//----- nvinfo : EIATTR_FRAME_SIZE
	.align		4
.L_17:
        /*006c*/ 	.byte	0x04, 0x11
        /*006e*/ 	.short	(.L_19 - .L_18)
	.align		4
.L_18:
        /*0070*/ 	.word	index@($__internal_1_$__cuda_sm3x_div_rn_noftz_f32_slowpath)
        /*0074*/ 	.word	0x00000000


	//----- nvinfo : EIATTR_FRAME_SIZE
	.align		4
.L_19:
        /*0078*/ 	.byte	0x04, 0x11
        /*007a*/ 	.short	(.L_21 - .L_20)
	.align		4
.L_20:
        /*007c*/ 	.word	index@(_Z16avgPoolingKernelPfS_ii)
        /*0080*/ 	.word	0x00000000


	//----- nvinfo : EIATTR_REGCOUNT
	.align		4
.L_21:
        /*0084*/ 	.byte	0x04, 0x2f
        /*0086*/ 	.short	(.L_23 - .L_22)
	.align		4
.L_22:
        /*0088*/ 	.word	index@(_Z13softmaxKernelPfS_fi)
        /*008c*/ 	.word	0x0000000c


	//----- nvinfo : EIATTR_FRAME_SIZE
	.align		4
.L_23:
        /*0090*/ 	.byte	0x04, 0x11
        /*0092*/ 	.short	(.L_25 - .L_24)
	.align		4
.L_24:
        /*0094*/ 	.word	index@(_Z13softmaxKernelPfS_fi)
        /*0098*/ 	.word	0x00000000


	//----- nvinfo : EIATTR_REGCOUNT
	.align		4
.L_25:
        /*009c*/ 	.byte	0x04, 0x2f
        /*009e*/ 	.short	(.L_27 - .L_26)
	.align		4
.L_26:
        /*00a0*/ 	.word	index@(_Z13sigmoidKernelPfS_i)
        /*00a4*/ 	.word	0x0000000e


	//----- nvinfo : EIATTR_FRAME_SIZE
	.align		4
.L_27:
        /*00a8*/ 	.byte	0x04, 0x11
        /*00aa*/ 	.short	(.L_29 - .L_28)
	.align		4
.L_28:
        /*00ac*/ 	.word	index@($__internal_0_$__cuda_sm20_rcp_rn_f32_slowpath)
        /*00b0*/ 	.word	0x00000000


	//----- nvinfo : EIATTR_FRAME_SIZE
	.align		4
.L_29:
        /*00b4*/ 	.byte	0x04, 0x11
        /*00b6*/ 	.short	(.L_31 - .L_30)
	.align		4
.L_30:
        /*00b8*/ 	.word	index@(_Z13sigmoidKernelPfS_i)
        /*00bc*/ 	.word	0x00000000


	//----- nvinfo : EIATTR_MIN_STACK_SIZE
	.align		4
.L_31:
        /*00c0*/ 	.byte	0x04, 0x12
        /*00c2*/ 	.short	(.L_33 - .L_32)
	.align		4
.L_32:
        /*00c4*/ 	.word	index@(_Z13sigmoidKernelPfS_i)
        /*00c8*/ 	.word	0x00000000


	//----- nvinfo : EIATTR_MIN_STACK_SIZE
	.align		4
.L_33:
        /*00cc*/ 	.byte	0x04, 0x12
        /*00ce*/ 	.short	(.L_35 - .L_34)
	.align		4
.L_34:
        /*00d0*/ 	.word	index@(_Z13softmaxKernelPfS_fi)
        /*00d4*/ 	.word	0x00000000


	//----- nvinfo : EIATTR_MIN_STACK_SIZE
	.align		4
.L_35:
        /*00d8*/ 	.byte	0x04, 0x12
        /*00da*/ 	.short	(.L_37 - .L_36)
	.align		4
.L_36:
        /*00dc*/ 	.word	index@(_Z16avgPoolingKernelPfS_ii)
        /*00e0*/ 	.word	0x00000000


	//----- nvinfo : EIATTR_MIN_STACK_SIZE
	.align		4
.L_37:
        /*00e4*/ 	.byte	0x04, 0x12
        /*00e6*/ 	.short	(.L_39 - .L_38)
	.align		4
.L_38:
        /*00e8*/ 	.word	index@(_Z16maxPoolingKernelPfS_ii)
        /*00ec*/ 	.word	0x00000000


	//----- nvinfo : EIATTR_MIN_STACK_SIZE
	.align		4
.L_39:
        /*00f0*/ 	.byte	0x04, 0x12
        /*00f2*/ 	.short	(.L_41 - .L_40)
	.align		4
.L_40:
        /*00f4*/ 	.word	index@(_Z10tanhKernelPfS_ii)
        /*00f8*/ 	.word	0x00000000


	//----- nvinfo : EIATTR_MIN_STACK_SIZE
	.align		4
.L_41:
        /*00fc*/ 	.byte	0x04, 0x12
        /*00fe*/ 	.short	(.L_43 - .L_42)
	.align		4
.L_42:
        /*0100*/ 	.word	index@(_Z10reluKernelPfS_ii)
        /*0104*/ 	.word	0x00000000


	//----- nvinfo : EIATTR_MIN_STACK_SIZE
	.align		4
.L_43:
        /*0108*/ 	.byte	0x04, 0x12
        /*010a*/ 	.short	(.L_45 - .L_44)
	.align		4
.L_44:
        /*010c*/ 	.word	index@(_Z17convolutionKernelPfS_S_ii)
        /*0110*/ 	.word	0x00000000
.L_45:


//--------------------- .nv.compat                --------------------------
	.section	.nv.compat,"",@"SHT_CUDA_COMPAT_INFO"
	.align	4
        /*0000*/ 	.byte	0x02, 0x09, 0x00, 0x00, 0x02, 0x02, 0x01, 0x00, 0x02, 0x05, 0x05, 0x00, 0x03, 0x07, 0x01, 0x01
        /*0010*/ 	.byte	0x02, 0x03, 0x00, 0x00, 0x02, 0x06, 0x01, 0x00, 0x04, 0x0b, 0x08, 0x00, 0x01, 0x00, 0x00, 0x00
        /*0020*/ 	.byte	0x00, 0x00, 0x00, 0x00


//--------------------- .nv.info._Z13sigmoidKernelPfS_i --------------------------
	.section	.nv.info._Z13sigmoidKernelPfS_i,"",@"SHT_CUDA_INFO"
	.sectionflags	@""
	.align	4


	//----- nvinfo : EIATTR_CUDA_API_VERSION
	.align		4
        /*0000*/ 	.byte	0x04, 0x37
        /*0002*/ 	.short	(.L_47 - .L_46)
.L_46:
        /*0004*/ 	.word	0x00000082


	//----- nvinfo : EIATTR_KPARAM_INFO
	.align		4
.L_47:
        /*0008*/ 	.byte	0x04, 0x17
        /*000a*/ 	.short	(.L_49 - .L_48)
.L_48:
        /*000c*/ 	.word	0x00000000
        /*0010*/ 	.short	0x0002
        /*0012*/ 	.short	0x0010
        /*0014*/ 	.byte	0x00, 0xf0, 0x11, 0x00


	//----- nvinfo : EIATTR_KPARAM_INFO
	.align		4
.L_49:
        /*0018*/ 	.byte	0x04, 0x17
        /*001a*/ 	.short	(.L_51 - .L_50)
.L_50:
        /*001c*/ 	.word	0x00000000
        /*0020*/ 	.short	0x0001
        /*0022*/ 	.short	0x0008
        /*0024*/ 	.byte	0x00, 0xf5, 0x21, 0x00


	//----- nvinfo : EIATTR_KPARAM_INFO
	.align		4
.L_51:
        /*0028*/ 	.byte	0x04, 0x17
        /*002a*/ 	.short	(.L_53 - .L_52)
.L_52:
        /*002c*/ 	.word	0x00000000
        /*0030*/ 	.short	0x0000
        /*0032*/ 	.short	0x0000
        /*0034*/ 	.byte	0x00, 0xf5, 0x21, 0x00


	//----- nvinfo : EIATTR_SPARSE_MMA_MASK
	.align		4
.L_53:
        /*0038*/ 	.byte	0x03, 0x50
        /*003a*/ 	.short	0x0000


	//----- nvinfo : EIATTR_MAXREG_COUNT
	.align		4
        /*003c*/ 	.byte	0x03, 0x1b
        /*003e*/ 	.short	0x00ff


	//----- nvinfo : EIATTR_MERCURY_ISA_VERSION
	.align		4
        /*0040*/ 	.byte	0x03, 0x5f
        /*0042*/ 	.short	0x0101


	//----- nvinfo : EIATTR_VRC_CTA_INIT_COUNT
	.align		4
        /*0044*/ 	.byte	0x02, 0x4a
	.zero		1
	.zero		1


	//----- nvinfo : EIATTR_EXIT_INSTR_OFFSETS
	.align		4
        /*0048*/ 	.byte	0x04, 0x1c
        /*004a*/ 	.short	(.L_55 - .L_54)


	//   ....[0]....
.L_54:
        /*004c*/ 	.word	0x00000070


	//   ....[1]....
        /*0050*/ 	.word	0x00000260


	//----- nvinfo : EIATTR_CRS_STACK_SIZE
	.align		4
.L_55:
        /*0054*/ 	.byte	0x04, 0x1e
        /*0056*/ 	.short	(.L_57 - .L_56)
.L_56:
        /*0058*/ 	.word	0x00000000


	//----- nvinfo : EIATTR_CBANK_PARAM_SIZE
	.align		4
.L_57:
        /*005c*/ 	.byte	0x03, 0x19
        /*005e*/ 	.short	0x0014


	//----- nvinfo : EIATTR_PARAM_CBANK
	.align		4
        /*0060*/ 	.byte	0x04, 0x0a
        /*0062*/ 	.short	(.L_59 - .L_58)
	.align		4
.L_58:
        /*0064*/ 	.word	index@(.nv.constant0._Z13sigmoidKernelPfS_i)
        /*0068*/ 	.short	0x0380
        /*006a*/ 	.short	0x0014


	//----- nvinfo : EIATTR_SW_WAR
	.align		4
.L_59:
        /*006c*/ 	.byte	0x04, 0x36
        /*006e*/ 	.short	(.L_61 - .L_60)
.L_60:
        /*0070*/ 	.word	0x00000008
.L_61:


//--------------------- .nv.info._Z13softmaxKernelPfS_fi --------------------------
	.section	.nv.info._Z13softmaxKernelPfS_fi,"",@"SHT_CUDA_INFO"
	.sectionflags	@""
	.align	4


	//----- nvinfo : EIATTR_CUDA_API_VERSION
	.align		4
        /*0000*/ 	.byte	0x04, 0x37
        /*0002*/ 	.short	(.L_63 - .L_62)
.L_62:
        /*0004*/ 	.word	0x00000082


	//----- nvinfo : EIATTR_KPARAM_INFO
	.align		4
.L_63:
        /*0008*/ 	.byte	0x04, 0x17
        /*000a*/ 	.short	(.L_65 - .L_64)
.L_64:
        /*000c*/ 	.word	0x00000000
        /*0010*/ 	.short	0x0003
        /*0012*/ 	.short	0x0014
        /*0014*/ 	.byte	0x00, 0xf0, 0x11, 0x00


	//----- nvinfo : EIATTR_KPARAM_INFO
	.align		4
.L_65:
        /*0018*/ 	.byte	0x04, 0x17
        /*001a*/ 	.short	(.L_67 - .L_66)
.L_66:
        /*001c*/ 	.word	0x00000000
        /*0020*/ 	.short	0x0002
        /*0022*/ 	.short	0x0010
        /*0024*/ 	.byte	0x00, 0xf0, 0x11, 0x00


	//----- nvinfo : EIATTR_KPARAM_INFO
	.align		4
.L_67:
        /*0028*/ 	.byte	0x04, 0x17
        /*002a*/ 	.short	(.L_69 - .L_68)
.L_68:
        /*002c*/ 	.word	0x00000000
        /*0030*/ 	.short	0x0001
        /*0032*/ 	.short	0x0008
        /*0034*/ 	.byte	0x00, 0xf5, 0x21, 0x00


	//----- nvinfo : EIATTR_KPARAM_INFO
	.align		4
.L_69:
        /*0038*/ 	.byte	0x04, 0x17
        /*003a*/ 	.short	(.L_71 - .L_70)
.L_70:
        /*003c*/ 	.word	0x00000000
        /*0040*/ 	.short	0x0000
        /*0042*/ 	.short	0x0000
        /*0044*/ 	.byte	0x00, 0xf5, 0x21, 0x00


	//----- nvinfo : EIATTR_SPARSE_MMA_MASK
	.align		4
.L_71:
        /*0048*/ 	.byte	0x03, 0x50
        /*004a*/ 	.short	0x0000


	//----- nvinfo : EIATTR_MAXREG_COUNT
	.align		4
        /*004c*/ 	.byte	0x03, 0x1b
        /*004e*/ 	.short	0x00ff


	//----- nvinfo : EIATTR_MERCURY_ISA_VERSION
	.align		4
        /*0050*/ 	.byte	0x03, 0x5f
        /*0052*/ 	.short	0x0101


	//----- nvinfo : EIATTR_VRC_CTA_INIT_COUNT
	.align		4
        /*0054*/ 	.byte	0x02, 0x4a
	.zero		1
	.zero		1


	//----- nvinfo : EIATTR_EXIT_INSTR_OFFSETS
	.align		4
        /*0058*/ 	.byte	0x04, 0x1c
        /*005a*/ 	.short	(.L_73 - .L_72)


	//   ....[0]....
.L_72:
        /*005c*/ 	.word	0x00000070


	//   ....[1]....
        /*0060*/ 	.word	0x000001b0


	//----- nvinfo : EIATTR_CBANK_PARAM_SIZE
	.align		4
.L_73:
        /*0064*/ 	.byte	0x03, 0x19
        /*0066*/ 	.short	0x0018


	//----- nvinfo : EIATTR_PARAM_CBANK
	.align		4
        /*0068*/ 	.byte	0x04, 0x0a
        /*006a*/ 	.short	(.L_75 - .L_74)
	.align		4
.L_74:
        /*006c*/ 	.word	index@(.nv.constant0._Z13softmaxKernelPfS_fi)
        /*0070*/ 	.short	0x0380
        /*0072*/ 	.short	0x0018


	//----- nvinfo : EIATTR_SW_WAR
	.align		4
.L_75:
        /*0074*/ 	.byte	0x04, 0x36
        /*0076*/ 	.short	(.L_77 - .L_76)
.L_76:
        /*0078*/ 	.word	0x00000008
.L_77:


//--------------------- .nv.info._Z16avgPoolingKernelPfS_ii --------------------------
	.section	.nv.info._Z16avgPoolingKernelPfS_ii,"",@"SHT_CUDA_INFO"
	.sectionflags	@""
	.align	4


	//----- nvinfo : EIATTR_CUDA_API_VERSION
	.align		4
        /*0000*/ 	.byte	0x04, 0x37
        /*0002*/ 	.short	(.L_79 - .L_78)
.L_78:
        /*0004*/ 	.word	0x00000082


	//----- nvinfo : EIATTR_KPARAM_INFO
	.align		4
.L_79:
        /*0008*/ 	.byte	0x04, 0x17
        /*000a*/ 	.short	(.L_81 - .L_80)
.L_80:
        /*000c*/ 	.word	0x00000000
        /*0010*/ 	.short	0x0003
        /*0012*/ 	.short	0x0014
        /*0014*/ 	.byte	0x00, 0xf0, 0x11, 0x00


	//----- nvinfo : EIATTR_KPARAM_INFO
	.align		4
.L_81:
        /*0018*/ 	.byte	0x04, 0x17
        /*001a*/ 	.short	(.L_83 - .L_82)
.L_82:
        /*001c*/ 	.word	0x00000000
        /*0020*/ 	.short	0x0002
        /*0022*/ 	.short	0x0010
        /*0024*/ 	.byte	0x00, 0xf0, 0x11, 0x00


	//----- nvinfo : EIATTR_KPARAM_INFO
	.align		4
.L_83:
        /*0028*/ 	.byte	0x04, 0x17
        /*002a*/ 	.short	(.L_85 - .L_84)
.L_84:
        /*002c*/ 	.word	0x00000000
        /*0030*/ 	.short	0x0001
        /*0032*/ 	.short	0x0008
        /*0034*/ 	.byte	0x00, 0xf5, 0x21, 0x00


	//----- nvinfo : EIATTR_KPARAM_INFO
	.align		4
.L_85:
        /*0038*/ 	.byte	0x04, 0x17
        /*003a*/ 	.short	(.L_87 - .L_86)
.L_86:
        /*003c*/ 	.word	0x00000000
        /*0040*/ 	.short	0x0000
        /*0042*/ 	.short	0x0000
        /*0044*/ 	.byte	0x00, 0xf5, 0x21, 0x00


	//----- nvinfo : EIATTR_SPARSE_MMA_MASK
	.align		4
.L_87:
        /*0048*/ 	.byte	0x03, 0x50
        /*004a*/ 	.short	0x0000


	//----- nvinfo : EIATTR_MAXREG_COUNT
	.align		4
        /*004c*/ 	.byte	0x03, 0x1b
        /*004e*/ 	.short	0x00ff


	//----- nvinfo : EIATTR_MERCURY_ISA_VERSION
	.align		4
        /*0050*/ 	.byte	0x03, 0x5f
        /*0052*/ 	.short	0x0101


	//----- nvinfo : EIATTR_VRC_CTA_INIT_COUNT
	.align		4
        /*0054*/ 	.byte	0x02, 0x4a
	.zero		1
	.zero		1


	//----- nvinfo : EIATTR_EXIT_INSTR_OFFSETS
	.align		4
        /*0058*/ 	.byte	0x04, 0x1c
        /*005a*/ 	.short	(.L_89 - .L_88)


	//   ....[0]....
.L_88:
        /*005c*/ 	.word	0x000000c0


	//   ....[1]....
        /*0060*/ 	.word	0x000011c0


	//----- nvinfo : EIATTR_CRS_STACK_SIZE
	.align		4
.L_89:
        /*0064*/ 	.byte	0x04, 0x1e
        /*0066*/ 	.short	(.L_91 - .L_90)
.L_90:
        /*0068*/ 	.word	0x00000000


	//----- nvinfo : EIATTR_CBANK_PARAM_SIZE
	.align		4
.L_91:
        /*006c*/ 	.byte	0x03, 0x19
        /*006e*/ 	.short	0x0018


	//----- nvinfo : EIATTR_PARAM_CBANK
	.align		4
        /*0070*/ 	.byte	0x04, 0x0a
        /*0072*/ 	.short	(.L_93 - .L_92)
	.align		4
.L_92:
        /*0074*/ 	.word	index@(.nv.constant0._Z16avgPoolingKernelPfS_ii)
        /*0078*/ 	.short	0x0380
        /*007a*/ 	.short	0x0018


	//----- nvinfo : EIATTR_SW_WAR
	.align		4
.L_93:
        /*007c*/ 	.byte	0x04, 0x36
        /*007e*/ 	.short	(.L_95 - .L_94)
.L_94:
        /*0080*/ 	.word	0x00000008
.L_95:


//--------------------- .nv.info._Z16maxPoolingKernelPfS_ii --------------------------
	.section	.nv.info._Z16maxPoolingKernelPfS_ii,"",@"SHT_CUDA_INFO"
	.sectionflags	@""
	.align	4


	//----- nvinfo : EIATTR_CUDA_API_VERSION
	.align		4
        /*0000*/ 	.byte	0x04, 0x37
        /*0002*/ 	.short	(.L_97 - .L_96)
.L_96:
        /*0004*/ 	.word	0x00000082


	//----- nvinfo : EIATTR_KPARAM_INFO
	.align		4
.L_97:
        /*0008*/ 	.byte	0x04, 0x17
        /*000a*/ 	.short	(.L_99 - .L_98)
.L_98:
        /*000c*/ 	.word	0x00000000
        /*0010*/ 	.short	0x0003
        /*0012*/ 	.short	0x0014
        /*0014*/ 	.byte	0x00, 0xf0, 0x11, 0x00


	//----- nvinfo : EIATTR_KPARAM_INFO
	.align		4
.L_99:
        /*0018*/ 	.byte	0x04, 0x17
        /*001a*/ 	.short	(.L_101 - .L_100)
.L_100:
        /*001c*/ 	.word	0x00000000
        /*0020*/ 	.short	0x0002
        /*0022*/ 	.short	0x0010
        /*0024*/ 	.byte	0x00, 0xf0, 0x11, 0x00


	//----- nvinfo : EIATTR_KPARAM_INFO
	.align		4
.L_101:
        /*0028*/ 	.byte	0x04, 0x17
        /*002a*/ 	.short	(.L_103 - .L_102)
.L_102:
        /*002c*/ 	.word	0x00000000
        /*0030*/ 	.short	0x0001
        /*0032*/ 	.short	0x0008
        /*0034*/ 	.byte	0x00, 0xf5, 0x21, 0x00


	//----- nvinfo : EIATTR_KPARAM_INFO
	.align		4
.L_103:
        /*0038*/ 	.byte	0x04, 0x17
        /*003a*/ 	.short	(.L_105 - .L_104)
.L_104:
        /*003c*/ 	.word	0x00000000
        /*0040*/ 	.short	0x0000
        /*0042*/ 	.short	0x0000
        /*0044*/ 	.byte	0x00, 0xf5, 0x21, 0x00


	//----- nvinfo : EIATTR_SPARSE_MMA_MASK
	.align		4
.L_105:
        /*0048*/ 	.byte	0x03, 0x50
        /*004a*/ 	.short	0x0000


	//----- nvinfo : EIATTR_MAXREG_COUNT
	.align		4
        /*004c*/ 	.byte	0x03, 0x1b
        /*004e*/ 	.short	0x00ff


	//----- nvinfo : EIATTR_MERCURY_ISA_VERSION
	.align		4
        /*0050*/ 	.byte	0x03, 0x5f
        /*0052*/ 	.short	0x0101


	//----- nvinfo : EIATTR_VRC_CTA_INIT_COUNT
	.align		4
        /*0054*/ 	.byte	0x02, 0x4a
	.zero		1
	.zero		1


	//----- nvinfo : EIATTR_EXIT_INSTR_OFFSETS
	.align		4
        /*0058*/ 	.byte	0x04, 0x1c
        /*005a*/ 	.short	(.L_107 - .L_106)


	//   ....[0]....
.L_106:
        /*005c*/ 	.word	0x000000c0


	//   ....[1]....
        /*0060*/ 	.word	0x00001100


	//----- nvinfo : EIATTR_CRS_STACK_SIZE
	.align		4
.L_107:
        /*0064*/ 	.byte	0x04, 0x1e
        /*0066*/ 	.short	(.L_109 - .L_108)
.L_108:
        /*0068*/ 	.word	0x00000000


	//----- nvinfo : EIATTR_CBANK_PARAM_SIZE
	.align		4
.L_109:
        /*006c*/ 	.byte	0x03, 0x19
        /*006e*/ 	.short	0x0018


	//----- nvinfo : EIATTR_PARAM_CBANK
	.align		4
        /*0070*/ 	.byte	0x04, 0x0a
        /*0072*/ 	.short	(.L_111 - .L_110)
	.align		4
.L_110:
        /*0074*/ 	.word	index@(.nv.constant0._Z16maxPoolingKernelPfS_ii)
        /*0078*/ 	.short	0x0380
        /*007a*/ 	.short	0x0018


	//----- nvinfo : EIATTR_SW_WAR
	.align		4
.L_111:
        /*007c*/ 	.byte	0x04, 0x36
        /*007e*/ 	.short	(.L_113 - .L_112)
.L_112:
        /*0080*/ 	.word	0x00000008
.L_113:


//--------------------- .nv.info._Z10tanhKernelPfS_ii --------------------------
	.section	.nv.info._Z10tanhKernelPfS_ii,"",@"SHT_CUDA_INFO"
	.sectionflags	@""
	.align	4


	//----- nvinfo : EIATTR_CUDA_API_VERSION
	.align		4
        /*0000*/ 	.byte	0x04, 0x37
        /*0002*/ 	.short	(.L_115 - .L_114)
.L_114:
        /*0004*/ 	.word	0x00000082


	//----- nvinfo : EIATTR_KPARAM_INFO
	.align		4
.L_115:
        /*0008*/ 	.byte	0x04, 0x17
        /*000a*/ 	.short	(.L_117 - .L_116)
.L_116:
        /*000c*/ 	.word	0x00000000
        /*0010*/ 	.short	0x0003
        /*0012*/ 	.short	0x0014
        /*0014*/ 	.byte	0x00, 0xf0, 0x11, 0x00


	//----- nvinfo : EIATTR_KPARAM_INFO
	.align		4
.L_117:
        /*0018*/ 	.byte	0x04, 0x17
        /*001a*/ 	.short	(.L_119 - .L_118)
.L_118:
        /*001c*/ 	.word	0x00000000
        /*0020*/ 	.short	0x0002
        /*0022*/ 	.short	0x0010
        /*0024*/ 	.byte	0x00, 0xf0, 0x11, 0x00


	//----- nvinfo : EIATTR_KPARAM_INFO
	.align		4
.L_119:
        /*0028*/ 	.byte	0x04, 0x17
        /*002a*/ 	.short	(.L_121 - .L_120)
.L_120:
        /*002c*/ 	.word	0x00000000
        /*0030*/ 	.short	0x0001
        /*0032*/ 	.short	0x0008
        /*0034*/ 	.byte	0x00, 0xf5, 0x21, 0x00


	//----- nvinfo : EIATTR_KPARAM_INFO
	.align		4
.L_121:
        /*0038*/ 	.byte	0x04, 0x17
        /*003a*/ 	.short	(.L_123 - .L_122)
.L_122:
        /*003c*/ 	.word	0x00000000
        /*0040*/ 	.short	0x0000
        /*0042*/ 	.short	0x0000
        /*0044*/ 	.byte	0x00, 0xf5, 0x21, 0x00


	//----- nvinfo : EIATTR_SPARSE_MMA_MASK
	.align		4
.L_123:
        /*0048*/ 	.byte	0x03, 0x50
        /*004a*/ 	.short	0x0000


	//----- nvinfo : EIATTR_MAXREG_COUNT
	.align		4
        /*004c*/ 	.byte	0x03, 0x1b
        /*004e*/ 	.short	0x00ff


	//----- nvinfo : EIATTR_MERCURY_ISA_VERSION
	.align		4
        /*0050*/ 	.byte	0x03, 0x5f
        /*0052*/ 	.short	0x0101


	//----- nvinfo : EIATTR_VRC_CTA_INIT_COUNT
	.align		4
        /*0054*/ 	.byte	0x02, 0x4a
	.zero		1
	.zero		1


	//----- nvinfo : EIATTR_EXIT_INSTR_OFFSETS
	.align		4
        /*0058*/ 	.byte	0x04, 0x1c
        /*005a*/ 	.short	(.L_125 - .L_124)


	//   ....[0]....
.L_124:
        /*005c*/ 	.word	0x000000c0


	//   ....[1]....
        /*0060*/ 	.word	0x00000260


	//----- nvinfo : EIATTR_CBANK_PARAM_SIZE
	.align		4
.L_125:
        /*0064*/ 	.byte	0x03, 0x19
        /*0066*/ 	.short	0x0018


	//----- nvinfo : EIATTR_PARAM_CBANK
	.align		4
        /*0068*/ 	.byte	0x04, 0x0a
        /*006a*/ 	.short	(.L_127 - .L_126)
	.align		4
.L_126:
        /*006c*/ 	.word	index@(.nv.constant0._Z10tanhKernelPfS_ii)
        /*0070*/ 	.short	0x0380
        /*0072*/ 	.short	0x0018


	//----- nvinfo : EIATTR_SW_WAR
	.align		4
.L_127:
        /*0074*/ 	.byte	0x04, 0x36
        /*0076*/ 	.short	(.L_129 - .L_128)
.L_128:
        /*0078*/ 	.word	0x00000008
.L_129:


//--------------------- .nv.info._Z10reluKernelPfS_ii --------------------------
	.section	.nv.info._Z10reluKernelPfS_ii,"",@"SHT_CUDA_INFO"
	.sectionflags	@""
	.align	4


	//----- nvinfo : EIATTR_CUDA_API_VERSION
	.align		4
        /*0000*/ 	.byte	0x04, 0x37
        /*0002*/ 	.short	(.L_131 - .L_130)
.L_130:
        /*0004*/ 	.word	0x00000082


	//----- nvinfo : EIATTR_KPARAM_INFO
	.align		4
.L_131:
        /*0008*/ 	.byte	0x04, 0x17
        /*000a*/ 	.short	(.L_133 - .L_132)
.L_132:
        /*000c*/ 	.word	0x00000000
        /*0010*/ 	.short	0x0003
        /*0012*/ 	.short	0x0014
        /*0014*/ 	.byte	0x00, 0xf0, 0x11, 0x00


	//----- nvinfo : EIATTR_KPARAM_INFO
	.align		4
.L_133:
        /*0018*/ 	.byte	0x04, 0x17
        /*001a*/ 	.short	(.L_135 - .L_134)
.L_134:
        /*001c*/ 	.word	0x00000000
        /*0020*/ 	.short	0x0002
        /*0022*/ 	.short	0x0010
        /*0024*/ 	.byte	0x00, 0xf0, 0x11, 0x00


	//----- nvinfo : EIATTR_KPARAM_INFO
	.align		4
.L_135:
        /*0028*/ 	.byte	0x04, 0x17
        /*002a*/ 	.short	(.L_137 - .L_136)
.L_136:
        /*002c*/ 	.word	0x00000000
        /*0030*/ 	.short	0x0001
        /*0032*/ 	.short	0x0008
        /*0034*/ 	.byte	0x00, 0xf5, 0x21, 0x00


	//----- nvinfo : EIATTR_KPARAM_INFO
	.align		4
.L_137:
        /*0038*/ 	.byte	0x04, 0x17
        /*003a*/ 	.short	(.L_139 - .L_138)
.L_138:
        /*003c*/ 	.word	0x00000000
        /*0040*/ 	.short	0x0000
        /*0042*/ 	.short	0x0000
        /*0044*/ 	.byte	0x00, 0xf5, 0x21, 0x00


	//----- nvinfo : EIATTR_SPARSE_MMA_MASK
	.align		4
.L_139:
        /*0048*/ 	.byte	0x03, 0x50
        /*004a*/ 	.short	0x0000


	//----- nvinfo : EIATTR_MAXREG_COUNT
	.align		4
        /*004c*/ 	.byte	0x03, 0x1b
        /*004e*/ 	.short	0x00ff


	//----- nvinfo : EIATTR_MERCURY_ISA_VERSION
	.align		4
        /*0050*/ 	.byte	0x03, 0x5f
        /*0052*/ 	.short	0x0101


	//----- nvinfo : EIATTR_VRC_CTA_INIT_COUNT
	.align		4
        /*0054*/ 	.byte	0x02, 0x4a
	.zero		1
	.zero		1


	//----- nvinfo : EIATTR_EXIT_INSTR_OFFSETS
	.align		4
        /*0058*/ 	.byte	0x04, 0x1c
        /*005a*/ 	.short	(.L_141 - .L_140)


	//   ....[0]....
.L_140:
        /*005c*/ 	.word	0x000000c0


	//   ....[1]....
        /*0060*/ 	.word	0x00000160


	//----- nvinfo : EIATTR_CBANK_PARAM_SIZE
	.align		4
.L_141:
        /*0064*/ 	.byte	0x03, 0x19
        /*0066*/ 	.short	0x0018


	//----- nvinfo : EIATTR_PARAM_CBANK
	.align		4
        /*0068*/ 	.byte	0x04, 0x0a
        /*006a*/ 	.short	(.L_143 - .L_142)
	.align		4
.L_142:
        /*006c*/ 	.word	index@(.nv.constant0._Z10reluKernelPfS_ii)
        /*0070*/ 	.short	0x0380
        /*0072*/ 	.short	0x0018


	//----- nvinfo : EIATTR_SW_WAR
	.align		4
.L_143:
        /*0074*/ 	.byte	0x04, 0x36
        /*0076*/ 	.short	(.L_145 - .L_144)
.L_144:
        /*0078*/ 	.word	0x00000008
.L_145:


//--------------------- .nv.info._Z17convolutionKernelPfS_S_ii --------------------------
	.section	.nv.info._Z17convolutionKernelPfS_S_ii,"",@"SHT_CUDA_INFO"
	.sectionflags	@""
	.align	4


	//----- nvinfo : EIATTR_CUDA_API_VERSION
	.align		4
        /*0000*/ 	.byte	0x04, 0x37
        /*0002*/ 	.short	(.L_147 - .L_146)
.L_146:
        /*0004*/ 	.word	0x00000082


	//----- nvinfo : EIATTR_KPARAM_INFO
	.align		4
.L_147:
        /*0008*/ 	.byte	0x04, 0x17
        /*000a*/ 	.short	(.L_149 - .L_148)
.L_148:
        /*000c*/ 	.word	0x00000000
        /*0010*/ 	.short	0x0004
        /*0012*/ 	.short	0x001c
        /*0014*/ 	.byte	0x00, 0xf0, 0x11, 0x00


	//----- nvinfo : EIATTR_KPARAM_INFO
	.align		4
.L_149:
        /*0018*/ 	.byte	0x04, 0x17
        /*001a*/ 	.short	(.L_151 - .L_150)
.L_150:
        /*001c*/ 	.word	0x00000000
        /*0020*/ 	.short	0x0003
        /*0022*/ 	.short	0x0018
        /*0024*/ 	.byte	0x00, 0xf0, 0x11, 0x00


	//----- nvinfo : EIATTR_KPARAM_INFO
	.align		4
.L_151:
        /*0028*/ 	.byte	0x04, 0x17
        /*002a*/ 	.short	(.L_153 - .L_152)
.L_152:
        /*002c*/ 	.word	0x00000000
        /*0030*/ 	.short	0x0002
        /*0032*/ 	.short	0x0010
        /*0034*/ 	.byte	0x00, 0xf5, 0x21, 0x00


	//----- nvinfo : EIATTR_KPARAM_INFO
	.align		4
.L_153:
        /*0038*/ 	.byte	0x04, 0x17
        /*003a*/ 	.short	(.L_155 - .L_154)
.L_154:
        /*003c*/ 	.word	0x00000000
        /*0040*/ 	.short	0x0001
        /*0042*/ 	.short	0x0008
        /*0044*/ 	.byte	0x00, 0xf5, 0x21, 0x00


	//----- nvinfo : EIATTR_KPARAM_INFO
	.align		4
.L_155:
        /*0048*/ 	.byte	0x04, 0x17
        /*004a*/ 	.short	(.L_157 - .L_156)
.L_156:
        /*004c*/ 	.word	0x00000000
        /*0050*/ 	.short	0x0000
        /*0052*/ 	.short	0x0000
        /*0054*/ 	.byte	0x00, 0xf5, 0x21, 0x00


	//----- nvinfo : EIATTR_SPARSE_MMA_MASK
	.align		4
.L_157:
        /*0058*/ 	.byte	0x03, 0x50
        /*005a*/ 	.short	0x0000


	//----- nvinfo : EIATTR_MAXREG_COUNT
	.align		4
        /*005c*/ 	.byte	0x03, 0x1b
        /*005e*/ 	.short	0x00ff


	//----- nvinfo : EIATTR_MERCURY_ISA_VERSION
	.align		4
        /*0060*/ 	.byte	0x03, 0x5f
        /*0062*/ 	.short	0x0101


	//----- nvinfo : EIATTR_VRC_CTA_INIT_COUNT
	.align		4
        /*0064*/ 	.byte	0x02, 0x4a
	.zero		1
	.zero		1


	//----- nvinfo : EIATTR_EXIT_INSTR_OFFSETS
	.align		4
        /*0068*/ 	.byte	0x04, 0x1c
        /*006a*/ 	.short	(.L_159 - .L_158)


	//   ....[0]....
.L_158:
        /*006c*/ 	.word	0x000000d0


	//   ....[1]....
        /*0070*/ 	.word	0x00000ce0


	//----- nvinfo : EIATTR_CBANK_PARAM_SIZE
	.align		4
.L_159:
        /*0074*/ 	.byte	0x03, 0x19
        /*0076*/ 	.short	0x0020


	//----- nvinfo : EIATTR_PARAM_CBANK
	.align		4
        /*0078*/ 	.byte	0x04, 0x0a
        /*007a*/ 	.short	(.L_161 - .L_160)
	.align		4
.L_160:
        /*007c*/ 	.word	index@(.nv.constant0._Z17convolutionKernelPfS_S_ii)
        /*0080*/ 	.short	0x0380
        /*0082*/ 	.short	0x0020


	//----- nvinfo : EIATTR_SW_WAR
	.align		4
.L_161:
        /*0084*/ 	.byte	0x04, 0x36
        /*0086*/ 	.short	(.L_163 - .L_162)
.L_162:
        /*0088*/ 	.word	0x00000008
.L_163:


//--------------------- .nv.callgraph             --------------------------
	.section	.nv.callgraph,"",@"SHT_CUDA_CALLGRAPH"
	.align	4
	.sectionentsize	8
	.align		4
        /*0000*/ 	.word	0x00000000
	.align		4
        /*0004*/ 	.word	0xffffffff
	.align		4
        /*0008*/ 	.word	0x00000000
	.align		4
        /*000c*/ 	.word	0xfffffffe
	.align		4
        /*0010*/ 	.word	0x00000000
	.align		4
        /*0014*/ 	.word	0xfffffffd
	.align		4
        /*0018*/ 	.word	0x00000000
	.align		4
        /*001c*/ 	.word	0xfffffffc


//--------------------- .text._Z13sigmoidKernelPfS_i --------------------------
	.section	.text._Z13sigmoidKernelPfS_i,"ax",@progbits
	.align	128
        .global         _Z13sigmoidKernelPfS_i
        .type           _Z13sigmoidKernelPfS_i,@function
        .size           _Z13sigmoidKernelPfS_i,(.L_x_52 - _Z13sigmoidKernelPfS_i)
        .other          _Z13sigmoidKernelPfS_i,@"STO_CUDA_ENTRY STV_DEFAULT"
_Z13sigmoidKernelPfS_i:
.text._Z13sigmoidKernelPfS_i:
[----:B------:R-:W-:Y:S01]  /*0000*/  LDC R1, c[0x0][0x37c] ;  /* 0x0000df00ff017b82 */ /* 0x000fe20000000800 */
[----:B------:R-:W0:Y:S07]  /*0010*/  S2R R0, SR_TID.X ;  /* 0x0000000000007919 */ /* 0x000e2e0000002100 */
[----:B------:R-:W0:Y:S01]  /*0020*/  S2UR UR4, SR_CTAID.X ;  /* 0x00000000000479c3 */ /* 0x000e220000002500 */
[----:B------:R-:W1:Y:S07]  /*0030*/  LDCU UR5, c[0x0][0x390] ;  /* 0x00007200ff0577ac */ /* 0x000e6e0008000800 */
[----:B------:R-:W0:Y:S02]  /*0040*/  LDC R3, c[0x0][0x360] ;  /* 0x0000d800ff037b82 */ /* 0x000e240000000800 */
[----:B0-----:R-:W-:-:S05]  /*0050*/  IMAD R3, R3, UR4, R0 ;  /* 0x0000000403037c24 */ /* 0x001fca000f8e0200 */
[----:B-1----:R-:W-:-:S13]  /*0060*/  ISETP.GE.AND P0, PT, R3, UR5, PT ;  /* 0x0000000503007c0c */ /* 0x002fda000bf06270 */
[----:B------:R-:W-:Y:S05]  /*0070*/  @P0 EXIT ;  /* 0x000000000000094d */ /* 0x000fea0003800000 */
[----:B------:R-:W0:Y:S01]  /*0080*/  LDC.64 R4, c[0x0][0x380] ;  /* 0x0000e000ff047b82 */ /* 0x000e220000000a00 */
[----:B------:R-:W1:Y:S01]  /*0090*/  LDCU.64 UR4, c[0x0][0x358] ;  /* 0x00006b00ff0477ac */ /* 0x000e620008000a00 */
[----:B0-----:R-:W-:-:S06]  /*00a0*/  IMAD.WIDE R4, R3, 0x4, R4 ;  /* 0x0000000403047825 */ /* 0x001fcc00078e0204 */
[----:B-1----:R-:W2:Y:S01]  /*00b0*/  LDG.E R4, desc[UR4][R4.64] ;  /* 0x0000000404047981 */ /* 0x002ea2000c1e1900 */
[----:B------:R-:W-:Y:S01]  /*00c0*/  IMAD.MOV.U32 R7, RZ, RZ, 0x3bbb989d ;  /* 0x3bbb989dff077424 */ /* 0x000fe200078e00ff */
[----:B------:R-:W-:Y:S01]  /*00d0*/  BSSY.RECONVERGENT B0, `(.L_x_0) ;  /* 0x0000015000007945 */ /* 0x000fe20003800200 */
[----:B------:R-:W-:Y:S02]  /*00e0*/  IMAD.MOV.U32 R9, RZ, RZ, 0x437c0000 ;  /* 0x437c0000ff097424 */ /* 0x000fe400078e00ff */
[----:B--2---:R-:W-:-:S04]  /*00f0*/  FFMA.SAT R0, R4, -R7, 0.5 ;  /* 0x3f00000004007423 */ /* 0x004fc80000002807 */
[----:B------:R-:W-:-:S04]  /*0100*/  FFMA.RM R0, R0, R9, 12582913 ;  /* 0x4b40000100007423 */ /* 0x000fc80000004009 */
[C---:B------:R-:W-:Y:S01]  /*0110*/  FADD R7, R0.reuse, -12583039 ;  /* 0xcb40007f00077421 */ /* 0x040fe20000000000 */
[----:B------:R-:W-:-:S03]  /*0120*/  SHF.L.U32 R0, R0, 0x17, RZ ;  /* 0x0000001700007819 */ /* 0x000fc600000006ff */
[----:B------:R-:W-:-:S04]  /*0130*/  FFMA R7, R4, -1.4426950216293334961, -R7 ;  /* 0xbfb8aa3b04077823 */ /* 0x000fc80000000807 */
[----:B------:R-:W-:-:S06]  /*0140*/  FFMA R7, R4, -1.925963033500011079e-08, R7 ;  /* 0xb2a5706004077823 */ /* 0x000fcc0000000007 */
[----:B------:R-:W0:Y:S02]  /*0150*/  MUFU.EX2 R7, R7 ;  /* 0x0000000700077308 */ /* 0x000e240000000800 */
[----:B0-----:R-:W-:-:S04]  /*0160*/  FFMA R0, R0, R7, 1 ;  /* 0x3f80000000007423 */ /* 0x001fc80000000007 */
[----:B------:R-:W-:-:S05]  /*0170*/  VIADD R2, R0, 0x1800000 ;  /* 0x0180000000027836 */ /* 0x000fca0000000000 */
[----:B------:R-:W-:-:S04]  /*0180*/  LOP3.LUT R2, R2, 0x7f800000, RZ, 0xc0, !PT ;  /* 0x7f80000002027812 */ /* 0x000fc800078ec0ff */
[----:B------:R-:W-:-:S13]  /*0190*/  ISETP.GT.U32.AND P0, PT, R2, 0x1ffffff, PT ;  /* 0x01ffffff0200780c */ /* 0x000fda0003f04070 */
[----:B------:R-:W-:Y:S05]  /*01a0*/  @P0 BRA `(.L_x_1) ;  /* 0x00000000000c0947 */ /* 0x000fea0003800000 */
[----:B------:R-:W-:-:S07]  /*01b0*/  MOV R4, 0x1d0 ;  /* 0x000001d000047802 */ /* 0x000fce0000000f00 */
[----:B------:R-:W-:Y:S05]  /*01c0*/  CALL.REL.NOINC `($__internal_0_$__cuda_sm20_rcp_rn_f32_slowpath) ;  /* 0x0000000000287944 */ /* 0x000fea0003c00000 */
[----:B------:R-:W-:Y:S05]  /*01d0*/  BRA `(.L_x_2) ;  /* 0x0000000000107947 */ /* 0x000fea0003800000 */
.L_x_1:
[----:B------:R-:W0:Y:S02]  /*01e0*/  MUFU.RCP R7, R0 ;  /* 0x0000000000077308 */ /* 0x000e240000001000 */
[----:B0-----:R-:W-:-:S04]  /*01f0*/  FFMA R2, R0, R7, -1 ;  /* 0xbf80000000027423 */ /* 0x001fc80000000007 */
[----:B------:R-:W-:-:S04]  /*0200*/  FADD.FTZ R2, -R2, -RZ ;  /* 0x800000ff02027221 */ /* 0x000fc80000010100 */
[----:B------:R-:W-:-:S07]  /*0210*/  FFMA R7, R7, R2, R7 ;  /* 0x0000000207077223 */ /* 0x000fce0000000007 */
.L_x_2:
[----:B------:R-:W-:Y:S05]  /*0220*/  BSYNC.RECONVERGENT B0 ;  /* 0x0000000000007941 */ /* 0x000fea0003800200 */
.L_x_0:
[----:B------:R-:W0:Y:S02]  /*0230*/  LDC.64 R4, c[0x0][0x388] ;  /* 0x0000e200ff047b82 */ /* 0x000e240000000a00 */
[----:B0-----:R-:W-:-:S05]  /*0240*/  IMAD.WIDE R2, R3, 0x4, R4 ;  /* 0x0000000403027825 */ /* 0x001fca00078e0204 */
[----:B------:R-:W-:Y:S01]  /*0250*/  STG.E desc[UR4][R2.64], R7 ;  /* 0x0000000702007986 */ /* 0x000fe2000c101904 */
[----:B------:R-:W-:Y:S05]  /*0260*/  EXIT ;  /* 0x000000000000794d */ /* 0x000fea0003800000 */
        .weak           $__internal_0_$__cuda_sm20_rcp_rn_f32_slowpath
        .type           $__internal_0_$__cuda_sm20_rcp_rn_f32_slowpath,@function
        .size           $__internal_0_$__cuda_sm20_rcp_rn_f32_slowpath,(.L_x_52 - $__internal_0_$__cuda_sm20_rcp_rn_f32_slowpath)
$__internal_0_$__cuda_sm20_rcp_rn_f32_slowpath:
[----:B------:R-:W-:Y:S01]  /*0270*/  IMAD.SHL.U32 R2, R0, 0x2, RZ ;  /* 0x0000000200027824 */ /* 0x000fe200078e00ff */
[----:B------:R-:W-:Y:S04]  /*0280*/  BSSY.RECONVERGENT B1, `(.L_x_3) ;  /* 0x0000030000017945 */ /* 0x000fe80003800200 */
[----:B------:R-:W-:-:S04]  /*0290*/  SHF.R.U32.HI R2, RZ, 0x18, R2 ;  /* 0x00000018ff027819 */ /* 0x000fc80000011602 */
[----:B------:R-:W-:-:S13]  /*02a0*/  ISETP.NE.U32.AND P0, PT, R2, RZ, PT ;  /* 0x000000ff0200720c */ /* 0x000fda0003f05070 */
[----:B------:R-:W-:Y:S05]  /*02b0*/  @P0 BRA `(.L_x_4) ;  /* 0x0000000000280947 */ /* 0x000fea0003800000 */
[----:B------:R-:W-:-:S04]  /*02c0*/  SHF.L.U32 R2, R0, 0x1, RZ ;  /* 0x0000000100027819 */ /* 0x000fc800000006ff */
[----:B------:R-:W-:-:S13]  /*02d0*/  ISETP.NE.AND P0, PT, R2, RZ, PT ;  /* 0x000000ff0200720c */ /* 0x000fda0003f05270 */
[----:B------:R-:W-:Y:S01]  /*02e0*/  @P0 FFMA R6, R0, 1.84467440737095516160e+19, RZ ;  /* 0x5f80000000060823 */ /* 0x000fe200000000ff */
[----:B------:R-:W-:Y:S08]  /*02f0*/  @!P0 MUFU.RCP R5, R0 ;  /* 0x0000000000058308 */ /* 0x000ff00000001000 */
[----:B------:R-:W0:Y:S02]  /*0300*/  @P0 MUFU.RCP R7, R6 ;  /* 0x0000000600070308 */ /* 0x000e240000001000 */
[----:B0-----:R-:W-:-:S04]  /*0310*/  @P0 FFMA R2, R6, R7, -1 ;  /* 0xbf80000006020423 */ /* 0x001fc80000000007 */
[----:B------:R-:W-:-:S04]  /*0320*/  @P0 FADD.FTZ R2, -R2, -RZ ;  /* 0x800000ff02020221 */ /* 0x000fc80000010100 */
[----:B------:R-:W-:-:S04]  /*0330*/  @P0 FFMA R2, R7, R2, R7 ;  /* 0x0000000207020223 */ /* 0x000fc80000000007 */
[----:B------:R-:W-:Y:S01]  /*0340*/  @P0 FFMA R5, R2, 1.84467440737095516160e+19, RZ ;  /* 0x5f80000002050823 */ /* 0x000fe200000000ff */
[----:B------:R-:W-:Y:S06]  /*0350*/  BRA `(.L_x_5) ;  /* 0x0000000000887947 */ /* 0x000fec0003800000 */
.L_x_4:
[----:B------:R-:W-:-:S05]  /*0360*/  VIADD R5, R2, 0xffffff03 ;  /* 0xffffff0302057836 */ /* 0x000fca0000000000 */
[----:B------:R-:W-:-:S13]  /*0370*/  ISETP.GT.U32.AND P0, PT, R5, 0x1, PT ;  /* 0x000000010500780c */ /* 0x000fda0003f04070 */
[----:B------:R-:W-:Y:S05]  /*0380*/  @P0 BRA `(.L_x_6) ;  /* 0x0000000000780947 */ /* 0x000fea0003800000 */
[----:B------:R-:W-:Y:S01]  /*0390*/  LOP3.LUT R6, R0, 0x7fffff, RZ, 0xc0, !PT ;  /* 0x007fffff00067812 */ /* 0x000fe200078ec0ff */
[----:B------:R-:W-:-:S03]  /*03a0*/  IMAD.MOV.U32 R10, RZ, RZ, 0x3 ;  /* 0x00000003ff0a7424 */ /* 0x000fc600078e00ff */
[----:B------:R-:W-:Y:S02]  /*03b0*/  LOP3.LUT R6, R6, 0x3f800000, RZ, 0xfc, !PT ;  /* 0x3f80000006067812 */ /* 0x000fe400078efcff */
[----:B------:R-:W-:Y:S02]  /*03c0*/  SHF.L.U32 R11, R10, R5, RZ ;  /* 0x000000050a0b7219 */ /* 0x000fe400000006ff */
[----:B------:R-:W0:Y:S02]  /*03d0*/  MUFU.RCP R7, R6 ;  /* 0x0000000600077308 */ /* 0x000e240000001000 */
[----:B0-----:R-:W-:-:S04]  /*03e0*/  FFMA R8, R6, R7, -1 ;  /* 0xbf80000006087423 */ /* 0x001fc80000000007 */
[----:B------:R-:W-:-:S04]  /*03f0*/  FADD.FTZ R8, -R8, -RZ ;  /* 0x800000ff08087221 */ /* 0x000fc80000010100 */
[CCC-:B------:R-:W-:Y:S01]  /*0400*/  FFMA.RM R9, R7.reuse, R8.reuse, R7.reuse ;  /* 0x0000000807097223 */ /* 0x1c0fe20000004007 */
[----:B------:R-:W-:-:S04]  /*0410*/  FFMA.RP R8, R7, R8, R7 ;  /* 0x0000000807087223 */ /* 0x000fc80000008007 */
[C---:B------:R-:W-:Y:S02]  /*0420*/  LOP3.LUT R7, R9.reuse, 0x7fffff, RZ, 0xc0, !PT ;  /* 0x007fffff09077812 */ /* 0x040fe400078ec0ff */
[----:B------:R-:W-:Y:S02]  /*0430*/  FSETP.NEU.FTZ.AND P0, PT, R9, R8, PT ;  /* 0x000000080900720b */ /* 0x000fe40003f1d000 */
[----:B------:R-:W-:Y:S02]  /*0440*/  LOP3.LUT R8, R7, 0x800000, RZ, 0xfc, !PT ;  /* 0x0080000007087812 */ /* 0x000fe400078efcff */
[----:B------:R-:W-:Y:S02]  /*0450*/  SEL R7, RZ, 0xffffffff, !P0 ;  /* 0xffffffffff077807 */ /* 0x000fe40004000000 */
[----:B------:R-:W-:Y:S02]  /*0460*/  LOP3.LUT R6, R11, R8, RZ, 0xc0, !PT ;  /* 0x000000080b067212 */ /* 0x000fe400078ec0ff */
[----:B------:R-:W-:-:S02]  /*0470*/  IADD3 R7, PT, PT, -R7, RZ, RZ ;  /* 0x000000ff07077210 */ /* 0x000fc40007ffe1ff */
[-C--:B------:R-:W-:Y:S02]  /*0480*/  SHF.R.U32.HI R6, RZ, R5.reuse, R6 ;  /* 0x00000005ff067219 */ /* 0x080fe40000011606 */
[----:B------:R-:W-:Y:S02]  /*0490*/  LOP3.LUT P1, RZ, R7, R5, R8, 0xf8, !PT ;  /* 0x0000000507ff7212 */ /* 0x000fe4000782f808 */
[C---:B------:R-:W-:Y:S02]  /*04a0*/  LOP3.LUT P0, RZ, R6.reuse, 0x1, RZ, 0xc0, !PT ;  /* 0x0000000106ff7812 */ /* 0x040fe4000780c0ff */
[----:B------:R-:W-:-:S04]  /*04b0*/  LOP3.LUT P2, RZ, R6, 0x2, RZ, 0xc0, !PT ;  /* 0x0000000206ff7812 */ /* 0x000fc8000784c0ff */
[----:B------:R-:W-:Y:S02]  /*04c0*/  PLOP3.LUT P0, PT, P0, P1, P2, 0xe0, 0x0 ;  /* 0x000000000000781c */ /* 0x000fe40000703c20 */
[----:B------:R-:W-:Y:S02]  /*04d0*/  LOP3.LUT P1, RZ, R0, 0x7fffff, RZ, 0xc0, !PT ;  /* 0x007fffff00ff7812 */ /* 0x000fe4000782c0ff */
[----:B------:R-:W-:-:S05]  /*04e0*/  SEL R5, RZ, 0x1, !P0 ;  /* 0x00000001ff057807 */ /* 0x000fca0004000000 */
[----:B------:R-:W-:-:S05]  /*04f0*/  IMAD.MOV R5, RZ, RZ, -R5 ;  /* 0x000000ffff057224 */ /* 0x000fca00078e0a05 */
[----:B------:R-:W-:Y:S02]  /*0500*/  ISETP.GE.AND P0, PT, R5, RZ, PT ;  /* 0x000000ff0500720c */ /* 0x000fe40003f06270 */
[----:B------:R-:W-:-:S04]  /*0510*/  IADD3 R5, PT, PT, R2, -0xfc, RZ ;  /* 0xffffff0402057810 */ /* 0x000fc80007ffe0ff */
[----:B------:R-:W-:-:S07]  /*0520*/  SHF.R.U32.HI R5, RZ, R5, R8 ;  /* 0x00000005ff057219 */ /* 0x000fce0000011608 */
[----:B------:R-:W-:-:S05]  /*0530*/  @!P0 VIADD R5, R5, 0x1 ;  /* 0x0000000105058836 */ /* 0x000fca0000000000 */
[----:B------:R-:W-:-:S04]  /*0540*/  @!P1 SHF.L.U32 R5, R5, 0x1, RZ ;  /* 0x0000000105059819 */ /* 0x000fc800000006ff */
[----:B------:R-:W-:Y:S01]  /*0550*/  LOP3.LUT R5, R5, 0x80000000, R0, 0xf8, !PT ;  /* 0x8000000005057812 */ /* 0x000fe200078ef800 */
[----:B------:R-:W-:Y:S06]  /*0560*/  BRA `(.L_x_5) ;  /* 0x0000000000047947 */ /* 0x000fec0003800000 */
.L_x_6:
[----:B------:R0:W1:Y:S02]  /*0570*/  MUFU.RCP R5, R0 ;  /* 0x0000000000057308 */ /* 0x0000640000001000 */
.L_x_5:
[----:B------:R-:W-:Y:S05]  /*0580*/  BSYNC.RECONVERGENT B1 ;  /* 0x0000000000017941 */ /* 0x000fea0003800200 */
.L_x_3:
[----:B-1----:R-:W-:Y:S02]  /*0590*/  IMAD.MOV.U32 R7, RZ, RZ, R5 ;  /* 0x000000ffff077224 */ /* 0x002fe400078e0005 */
[----:B------:R-:W-:-:S04]  /*05a0*/  HFMA2 R5, -RZ, RZ, 0, 0 ;  /* 0x00000000ff057431 */ /* 0x000fc800000001ff */
[----:B0-----:R-:W-:Y:S05]  /*05b0*/  RET.REL.NODEC R4 `(_Z13sigmoidKernelPfS_i) ;  /* 0xfffffff804907950 */ /* 0x001fea0003c3ffff */
.L_x_7:
[----:B------:R-:W-:-:S00]  /*05c0*/  BRA `(.L_x_7) ;  /* 0xfffffffc00fc7947 */ /* 0x000fc0000383ffff */
[----:B------:R-:W-:-:S00]  /*05d0*/  NOP ;  /* 0x0000000000007918 */ /* 0x000fc00000000000 */
        /* <DEDUP_REMOVED lines=10> */
.L_x_52:


//--------------------- .text._Z13softmaxKernelPfS_fi --------------------------
	.section	.text._Z13softmaxKernelPfS_fi,"ax",@progbits
	.align	128
        .global         _Z13softmaxKernelPfS_fi
        .type           _Z13softmaxKernelPfS_fi,@function
        .size           _Z13softmaxKernelPfS_fi,(.L_x_55 - _Z13softmaxKernelPfS_fi)
        .other          _Z13softmaxKernelPfS_fi,@"STO_CUDA_ENTRY STV_DEFAULT"
_Z13softmaxKernelPfS_fi:
.text._Z13softmaxKernelPfS_fi:
        /* <DEDUP_REMOVED lines=10> */
[----:B------:R-:W2:Y:S01]  /*00a0*/  LDCU UR6, c[0x0][0x390] ;  /* 0x00007200ff0677ac */ /* 0x000ea20008000800 */
[----:B0-----:R-:W-:-:S06]  /*00b0*/  IMAD.WIDE R2, R7, 0x4, R2 ;  /* 0x0000000407027825 */ /* 0x001fcc00078e0202 */
[----:B-1----:R-:W2:Y:S01]  /*00c0*/  LDG.E R2, desc[UR4][R2.64] ;  /* 0x0000000402027981 */ /* 0x002ea2000c1e1900 */
[----:B------:R-:W-:Y:S01]  /*00d0*/  HFMA2 R5, -RZ, RZ, 0.96630859375, -0.0022525787353515625 ;  /* 0x3bbb989dff057431 */ /* 0x000fe200000001ff */
[----:B------:R-:W-:Y:S01]  /*00e0*/  MOV R9, 0x437c0000 ;  /* 0x437c000000097802 */ /* 0x000fe20000000f00 */
[----:B--2---:R-:W-:-:S04]  /*00f0*/  FADD R0, R2, -UR6 ;  /* 0x8000000602007e21 */ /* 0x004fc80008000000 */
[----:B------:R-:W-:-:S04]  /*0100*/  FFMA.SAT R4, R0, R5, 0.5 ;  /* 0x3f00000000047423 */ /* 0x000fc80000002005 */
[----:B------:R-:W-:Y:S02]  /*0110*/  FFMA.RM R6, R4, R9, 12582913 ;  /* 0x4b40000104067423 */ /* 0x000fe40000004009 */
[----:B------:R-:W0:Y:S02]  /*0120*/  LDC.64 R4, c[0x0][0x388] ;  /* 0x0000e200ff047b82 */ /* 0x000e240000000a00 */
[C---:B------:R-:W-:Y:S01]  /*0130*/  FADD R9, R6.reuse, -12583039 ;  /* 0xcb40007f06097421 */ /* 0x040fe20000000000 */
[----:B------:R-:W-:-:S03]  /*0140*/  SHF.L.U32 R6, R6, 0x17, RZ ;  /* 0x0000001706067819 */ /* 0x000fc600000006ff */
[----:B------:R-:W-:-:S04]  /*0150*/  FFMA R9, R0, 1.4426950216293334961, -R9 ;  /* 0x3fb8aa3b00097823 */ /* 0x000fc80000000809 */
[----:B------:R-:W-:-:S06]  /*0160*/  FFMA R9, R0, 1.925963033500011079e-08, R9 ;  /* 0x32a5706000097823 */ /* 0x000fcc0000000009 */
[----:B------:R-:W1:Y:S01]  /*0170*/  MUFU.EX2 R9, R9 ;  /* 0x0000000900097308 */ /* 0x000e620000000800 */
[----:B0-----:R-:W-:-:S04]  /*0180*/  IMAD.WIDE R2, R7, 0x4, R4 ;  /* 0x0000000407027825 */ /* 0x001fc800078e0204 */
[----:B-1----:R-:W-:-:S05]  /*0190*/  FMUL R5, R6, R9 ;  /* 0x0000000906057220 */ /* 0x002fca0000400000 */
[----:B------:R-:W-:Y:S01]  /*01a0*/  STG.E desc[UR4][R2.64], R5 ;  /* 0x0000000502007986 */ /* 0x000fe2000c101904 */
[----:B------:R-:W-:Y:S05]  /*01b0*/  EXIT ;  /* 0x000000000000794d */ /* 0x000fea0003800000 */
.L_x_8:
        /* <DEDUP_REMOVED lines=12> */
.L_x_55:


//--------------------- .text._Z16avgPoolingKernelPfS_ii --------------------------
	.section	.text._Z16avgPoolingKernelPfS_ii,"ax",@progbits
	.align	128
        .global         _Z16avgPoolingKernelPfS_ii
        .type           _Z16avgPoolingKernelPfS_ii,@function
        .size           _Z16avgPoolingKernelPfS_ii,(.L_x_53 - _Z16avgPoolingKernelPfS_ii)
        .other          _Z16avgPoolingKernelPfS_ii,@"STO_CUDA_ENTRY STV_DEFAULT"
_Z16avgPoolingKernelPfS_ii:
.text._Z16avgPoolingKernelPfS_ii:
[----:B------:R-:W-:Y:S01]  /*0000*/  LDC R1, c[0x0][0x37c] ;  /* 0x0000df00ff017b82 */ /* 0x000fe20000000800 */
[----:B------:R-:W0:Y:S07]  /*0010*/  S2R R0, SR_TID.Y ;  /* 0x0000000000007919 */ /* 0x000e2e0000002200 */
[----:B------:R-:W0:Y:S01]  /*0020*/  LDC R5, c[0x0][0x364] ;  /* 0x0000d900ff057b82 */ /* 0x000e220000000800 */
[----:B------:R-:W1:Y:S01]  /*0030*/  LDCU UR6, c[0x0][0x390] ;  /* 0x00007200ff0677ac */ /* 0x000e620008000800 */
[----:B------:R-:W2:Y:S06]  /*0040*/  S2R R3, SR_TID.X ;  /* 0x0000000000037919 */ /* 0x000eac0000002100 */
[----:B------:R-:W0:Y:S08]  /*0050*/  S2UR UR4, SR_CTAID.Y ;  /* 0x00000000000479c3 */ /* 0x000e300000002600 */
[----:B------:R-:W2:Y:S08]  /*0060*/  S2UR UR5, SR_CTAID.X ;  /* 0x00000000000579c3 */ /* 0x000eb00000002500 */
[----:B------:R-:W2:Y:S01]  /*0070*/  LDC R4, c[0x0][0x360] ;  /* 0x0000d800ff047b82 */ /* 0x000ea20000000800 */
[----:B0-----:R-:W-:-:S02]  /*0080*/  IMAD R5, R5, UR4, R0 ;  /* 0x0000000405057c24 */ /* 0x001fc4000f8e0200 */
[----:B--2---:R-:W-:-:S05]  /*0090*/  IMAD R4, R4, UR5, R3 ;  /* 0x0000000504047c24 */ /* 0x004fca000f8e0203 */
[----:B------:R-:W-:-:S04]  /*00a0*/  VIMNMX R0, PT, PT, R5, R4, !PT ;  /* 0x0000000405007248 */ /* 0x000fc80007fe0100 */
[----:B-1----:R-:W-:-:S13]  /*00b0*/  ISETP.GE.AND P0, PT, R0, UR6, PT ;  /* 0x0000000600007c0c */ /* 0x002fda000bf06270 */
[----:B------:R-:W-:Y:S05]  /*00c0*/  @P0 EXIT ;  /* 0x000000000000094d */ /* 0x000fea0003800000 */
[----:B------:R-:W0:Y:S01]  /*00d0*/  LDCU UR4, c[0x0][0x394] ;  /* 0x00007280ff0477ac */ /* 0x000e220008000800 */
[----:B------:R-:W-:Y:S02]  /*00e0*/  IABS R9, R5 ;  /* 0x0000000500097213 */ /* 0x000fe40000000000 */
[----:B------:R-:W-:Y:S01]  /*00f0*/  IABS R10, R4 ;  /* 0x00000004000a7213 */ /* 0x000fe20000000000 */
[----:B------:R-:W1:Y:S01]  /*0100*/  LDCU.64 UR6, c[0x0][0x358] ;  /* 0x00006b00ff0677ac */ /* 0x000e620008000a00 */
[----:B0-----:R-:W-:-:S05]  /*0110*/  IMAD.U32 R0, RZ, RZ, UR4 ;  /* 0x00000004ff007e24 */ /* 0x001fca000f8e00ff */
[-C--:B------:R-:W-:Y:S02]  /*0120*/  IABS R8, R0.reuse ;  /* 0x0000000000087213 */ /* 0x080fe40000000000 */
[-C--:B------:R-:W-:Y:S02]  /*0130*/  LOP3.LUT R5, R5, R0.reuse, RZ, 0x3c, !PT ;  /* 0x0000000005057212 */ /* 0x080fe400078e3cff */
[----:B------:R-:W0:Y:S01]  /*0140*/  I2F.RP R6, R8 ;  /* 0x0000000800067306 */ /* 0x000e220000209400 */
[-C--:B------:R-:W-:Y:S02]  /*0150*/  LOP3.LUT R4, R4, R0.reuse, RZ, 0x3c, !PT ;  /* 0x0000000004047212 */ /* 0x080fe400078e3cff */
[----:B------:R-:W-:Y:S02]  /*0160*/  ISETP.GE.AND P1, PT, R5, RZ, PT ;  /* 0x000000ff0500720c */ /* 0x000fe40003f26270 */
[----:B------:R-:W-:Y:S02]  /*0170*/  ISETP.GE.AND P0, PT, R4, RZ, PT ;  /* 0x000000ff0400720c */ /* 0x000fe40003f06270 */
[----:B------:R-:W-:Y:S01]  /*0180*/  LOP3.LUT R5, RZ, R0, RZ, 0x33, !PT ;  /* 0x00000000ff057212 */ /* 0x000fe200078e33ff */
[----:B0-----:R-:W0:Y:S02]  /*0190*/  MUFU.RCP R6, R6 ;  /* 0x0000000600067308 */ /* 0x001e240000001000 */
[----:B0-----:R-:W-:-:S06]  /*01a0*/  VIADD R2, R6, 0xffffffe ;  /* 0x0ffffffe06027836 */ /* 0x001fcc0000000000 */
[----:B------:R0:W2:Y:S02]  /*01b0*/  F2I.FTZ.U32.TRUNC.NTZ R3, R2 ;  /* 0x0000000200037305 */ /* 0x0000a4000021f000 */
[----:B0-----:R-:W-:Y:S02]  /*01c0*/  IMAD.MOV.U32 R2, RZ, RZ, RZ ;  /* 0x000000ffff027224 */ /* 0x001fe400078e00ff */
[----:B--2---:R-:W-:-:S04]  /*01d0*/  IMAD.MOV R7, RZ, RZ, -R3 ;  /* 0x000000ffff077224 */ /* 0x004fc800078e0a03 */
[----:B------:R-:W-:-:S04]  /*01e0*/  IMAD R7, R7, R8, RZ ;  /* 0x0000000807077224 */ /* 0x000fc800078e02ff */
[----:B------:R-:W-:-:S04]  /*01f0*/  IMAD.HI.U32 R3, R3, R7, R2 ;  /* 0x0000000703037227 */ /* 0x000fc800078e0002 */
[----:B------:R-:W-:Y:S02]  /*0200*/  IMAD.MOV.U32 R7, RZ, RZ, R9 ;  /* 0x000000ffff077224 */ /* 0x000fe400078e0009 */
[----:B------:R-:W-:Y:S02]  /*0210*/  IMAD.MOV.U32 R9, RZ, RZ, R10 ;  /* 0x000000ffff097224 */ /* 0x000fe400078e000a */
[----:B------:R-:W-:-:S04]  /*0220*/  IMAD.HI.U32 R6, R3, R7, RZ ;  /* 0x0000000703067227 */ /* 0x000fc800078e00ff */
[----:B------:R-:W-:-:S04]  /*0230*/  IMAD.HI.U32 R3, R3, R9, RZ ;  /* 0x0000000903037227 */ /* 0x000fc800078e00ff */
[----:B------:R-:W-:Y:S02]  /*0240*/  IMAD.MOV R2, RZ, RZ, -R6 ;  /* 0x000000ffff027224 */ /* 0x000fe400078e0a06 */
[----:B------:R-:W-:Y:S02]  /*0250*/  IMAD.MOV R10, RZ, RZ, -R3 ;  /* 0x000000ffff0a7224 */ /* 0x000fe400078e0a03 */
[C---:B------:R-:W-:Y:S02]  /*0260*/  IMAD R2, R8.reuse, R2, R7 ;  /* 0x0000000208027224 */ /* 0x040fe400078e0207 */
[----:B------:R-:W-:-:S03]  /*0270*/  IMAD R7, R8, R10, R9 ;  /* 0x0000000a08077224 */ /* 0x000fc600078e0209 */
[C---:B------:R-:W-:Y:S02]  /*0280*/  ISETP.GT.U32.AND P4, PT, R8.reuse, R2, PT ;  /* 0x000000020800720c */ /* 0x040fe40003f84070 */
[----:B------:R-:W-:-:S11]  /*0290*/  ISETP.GT.U32.AND P5, PT, R8, R7, PT ;  /* 0x000000070800720c */ /* 0x000fd60003fa4070 */
[--C-:B------:R-:W-:Y:S02]  /*02a0*/  @!P4 IMAD.IADD R2, R2, 0x1, -R8.reuse ;  /* 0x000000010202c824 */ /* 0x100fe400078e0a08 */
[----:B------:R-:W-:Y:S02]  /*02b0*/  @!P5 IMAD.IADD R7, R7, 0x1, -R8 ;  /* 0x000000010707d824 */ /* 0x000fe400078e0a08 */
[----:B------:R-:W-:Y:S01]  /*02c0*/  @!P5 VIADD R3, R3, 0x1 ;  /* 0x000000010303d836 */ /* 0x000fe20000000000 */
[-C--:B------:R-:W-:Y:S01]  /*02d0*/  ISETP.GE.U32.AND P2, PT, R2, R8.reuse, PT ;  /* 0x000000080200720c */ /* 0x080fe20003f46070 */
[----:B------:R-:W-:Y:S01]  /*02e0*/  @!P4 VIADD R6, R6, 0x1 ;  /* 0x000000010606c836 */ /* 0x000fe20000000000 */
[----:B------:R-:W-:-:S11]  /*02f0*/  ISETP.GE.U32.AND P3, PT, R7, R8, PT ;  /* 0x000000080700720c */ /* 0x000fd60003f66070 */
[----:B------:R-:W-:Y:S01]  /*0300*/  @P2 VIADD R6, R6, 0x1 ;  /* 0x0000000106062836 */ /* 0x000fe20000000000 */
[C---:B------:R-:W-:Y:S01]  /*0310*/  ISETP.NE.AND P2, PT, R0.reuse, RZ, PT ;  /* 0x000000ff0000720c */ /* 0x040fe20003f45270 */
[----:B------:R-:W-:Y:S01]  /*0320*/  @P3 VIADD R3, R3, 0x1 ;  /* 0x0000000103033836 */ /* 0x000fe20000000000 */
[----:B------:R-:W-:Y:S01]  /*0330*/  ISETP.GE.AND P3, PT, R0, 0x1, PT ;  /* 0x000000010000780c */ /* 0x000fe20003f66270 */
[----:B------:R-:W-:Y:S02]  /*0340*/  @!P1 IMAD.MOV R6, RZ, RZ, -R6 ;  /* 0x000000ffff069224 */ /* 0x000fe400078e0a06 */
[----:B------:R-:W-:-:S03]  /*0350*/  @!P0 IMAD.MOV R3, RZ, RZ, -R3 ;  /* 0x000000ffff038224 */ /* 0x000fc600078e0a03 */
[C---:B------:R-:W-:Y:S02]  /*0360*/  SEL R2, R5.reuse, R6, !P2 ;  /* 0x0000000605027207 */ /* 0x040fe40005000000 */
[----:B------:R-:W-:Y:S01]  /*0370*/  SEL R5, R5, R3, !P2 ;  /* 0x0000000305057207 */ /* 0x000fe20005000000 */
[----:B------:R-:W-:-:S04]  /*0380*/  IMAD.MOV.U32 R3, RZ, RZ, RZ ;  /* 0x000000ffff037224 */ /* 0x000fc800078e00ff */
[----:B-1----:R-:W-:Y:S05]  /*0390*/  @!P3 BRA `(.L_x_9) ;  /* 0x0000000800e0b947 */ /* 0x002fea0003800000 */
[C---:B------:R-:W-:Y:S01]  /*03a0*/  LOP3.LUT R15, R0.reuse, 0xf, RZ, 0xc0, !PT ;  /* 0x0000000f000f7812 */ /* 0x040fe200078ec0ff */
[----:B------:R-:W-:Y:S01]  /*03b0*/  UMOV UR4, URZ ;  /* 0x000000ff00047c82 */ /* 0x000fe20008000000 */
[C---:B------:R-:W-:Y:S02]  /*03c0*/  LOP3.LUT R16, R0.reuse, 0x7, RZ, 0xc0, !PT ;  /* 0x0000000700107812 */ /* 0x040fe400078ec0ff */
[----:B------:R-:W-:Y:S01]  /*03d0*/  LOP3.LUT R6, R0, 0x3, RZ, 0xc0, !PT ;  /* 0x0000000300067812 */ /* 0x000fe200078ec0ff */
[----:B------:R-:W-:Y:S02]  /*03e0*/  VIADD R3, R15, 0xffffffff ;  /* 0xffffffff0f037836 */ /* 0x000fe40000000000 */
[----:B------:R-:W-:-:S03]  /*03f0*/  VIADD R4, R16, 0xffffffff ;  /* 0xffffffff10047836 */ /* 0x000fc60000000000 */
[----:B------:R-:W-:Y:S01]  /*0400*/  ISETP.GE.U32.AND P1, PT, R3, 0x7, PT ;  /* 0x000000070300780c */ /* 0x000fe20003f26070 */
[----:B------:R-:W-:Y:S01]  /*0410*/  IMAD.MOV.U32 R3, RZ, RZ, RZ ;  /* 0x000000ffff037224 */ /* 0x000fe200078e00ff */
[----:B------:R-:W-:Y:S02]  /*0420*/  ISETP.GE.U32.AND P2, PT, R4, 0x3, PT ;  /* 0x000000030400780c */ /* 0x000fe40003f46070 */
[----:B------:R-:W-:-:S11]  /*0430*/  LOP3.LUT R4, R0, 0x7ffffff0, RZ, 0xc0, !PT ;  /* 0x7ffffff000047812 */ /* 0x000fd600078ec0ff */
.L_x_17:
[----:B------:R-:W0:Y:S01]  /*0440*/  LDC R0, c[0x0][0x394] ;  /* 0x0000e500ff007b82 */ /* 0x000e220000000800 */
[----:B------:R-:W-:Y:S01]  /*0450*/  IMAD.MOV.U32 R10, RZ, RZ, RZ ;  /* 0x000000ffff0a7224 */ /* 0x000fe200078e00ff */
[----:B0-----:R-:W-:Y:S01]  /*0460*/  ISETP.GE.U32.AND P0, PT, R0, 0x10, PT ;  /* 0x000000100000780c */ /* 0x001fe20003f06070 */
[----:B------:R-:W-:Y:S01]  /*0470*/  IMAD R7, R2, R0, UR4 ;  /* 0x0000000402077e24 */ /* 0x000fe2000f8e0200 */
[----:B------:R-:W-:-:S06]  /*0480*/  UIADD3 UR4, UPT, UPT, UR4, 0x1, URZ ;  /* 0x0000000104047890 */ /* 0x000fcc000fffe0ff */
[----:B------:R-:W-:-:S05]  /*0490*/  ISETP.NE.AND P3, PT, R0, UR4, PT ;  /* 0x0000000400007c0c */ /* 0x000fca000bf65270 */
[----:B------:R-:W-:Y:S08]  /*04a0*/  @!P0 BRA `(.L_x_10) ;  /* 0x00000004002c8947 */ /* 0x000ff00003800000 */
[----:B------:R-:W0:Y:S01]  /*04b0*/  LDC.64 R8, c[0x0][0x380] ;  /* 0x0000e000ff087b82 */ /* 0x000e220000000a00 */
[----:B------:R-:W-:-:S07]  /*04c0*/  UMOV UR5, URZ ;  /* 0x000000ff00057c82 */ /* 0x000fce0008000000 */
[----:B------:R-:W1:Y:S02]  /*04d0*/  LDC.64 R10, c[0x0][0x390] ;  /* 0x0000e400ff0a7b82 */ /* 0x000e640000000a00 */
.L_x_11:
[----:B-1----:R-:W-:-:S04]  /*04e0*/  IMAD.MOV.U32 R0, RZ, RZ, R11 ;  /* 0x000000ffff007224 */ /* 0x002fc800078e000b */
[----:B------:R-:W-:-:S05]  /*04f0*/  IMAD R14, R5, R0, UR5 ;  /* 0x00000005050e7e24 */ /* 0x000fca000f8e0200 */
[----:B------:R-:W-:Y:S02]  /*0500*/  VIMNMX R13, PT, PT, R7, R14, !PT ;  /* 0x0000000e070d7248 */ /* 0x000fe40007fe0100 */
[C-C-:B------:R-:W-:Y:S02]  /*0510*/  VIADDMNMX R17, R14.reuse, 0x1, R7.reuse, !PT ;  /* 0x000000010e117846 */ /* 0x140fe40007800107 */
[-C--:B------:R-:W-:Y:S01]  /*0520*/  ISETP.GE.AND P0, PT, R13, R10.reuse, PT ;  /* 0x0000000a0d00720c */ /* 0x080fe20003f06270 */
[-C--:B------:R-:W-:Y:S01]  /*0530*/  IMAD R13, R7, R10.reuse, R14 ;  /* 0x0000000a070d7224 */ /* 0x080fe200078e020e */
[----:B------:R-:W-:Y:S02]  /*0540*/  ISETP.GE.AND P4, PT, R17, R10, PT ;  /* 0x0000000a1100720c */ /* 0x000fe40003f86270 */
[C---:B------:R-:W-:Y:S01]  /*0550*/  VIADDMNMX R17, R14.reuse, 0x2, R7, !PT ;  /* 0x000000020e117846 */ /* 0x040fe20007800107 */
[----:B0-----:R-:W-:Y:S01]  /*0560*/  IMAD.WIDE R12, R13, 0x4, R8 ;  /* 0x000000040d0c7825 */ /* 0x001fe200078e0208 */
[----:B------:R-:W-:-:S02]  /*0570*/  VIADDMNMX R19, R14, 0x3, R7, !PT ;  /* 0x000000030e137846 */ /* 0x000fc40007800107 */
[-C--:B------:R-:W-:Y:S02]  /*0580*/  ISETP.GE.AND P6, PT, R17, R10.reuse, PT ;  /* 0x0000000a1100720c */ /* 0x080fe40003fc6270 */
[----:B------:R-:W-:-:S03]  /*0590*/  ISETP.GE.AND P5, PT, R19, R10, PT ;  /* 0x0000000a1300720c */ /* 0x000fc60003fa6270 */
[----:B------:R-:W2:Y:S04]  /*05a0*/  @!P0 LDG.E R18, desc[UR6][R12.64] ;  /* 0x000000060c128981 */ /* 0x000ea8000c1e1900 */
[----:B------:R-:W3:Y:S04]  /*05b0*/  @!P4 LDG.E R20, desc[UR6][R12.64+0x4] ;  /* 0x000004060c14c981 */ /* 0x000ee8000c1e1900 */
[----:B------:R-:W4:Y:S04]  /*05c0*/  @!P6 LDG.E R22, desc[UR6][R12.64+0x8] ;  /* 0x000008060c16e981 */ /* 0x000f28000c1e1900 */
[----:B------:R-:W5:Y:S01]  /*05d0*/  @!P5 LDG.E R24, desc[UR6][R12.64+0xc] ;  /* 0x00000c060c18d981 */ /* 0x000f62000c1e1900 */
[----:B------:R-:W-:-:S02]  /*05e0*/  VIADDMNMX R17, R14, 0x4, R7, !PT ;  /* 0x000000040e117846 */ /* 0x000fc40007800107 */
[C-C-:B------:R-:W-:Y:S01]  /*05f0*/  VIADDMNMX R19, R14.reuse, 0x7, R7.reuse, !PT ;  /* 0x000000070e137846 */ /* 0x140fe20007800107 */
[----:B--2---:R-:W-:Y:S01]  /*0600*/  @!P0 FADD R3, R3, R18 ;  /* 0x0000001203038221 */ /* 0x004fe20000000000 */
[----:B------:R-:W-:Y:S02]  /*0610*/  ISETP.GE.AND P0, PT, R17, R10, PT ;  /* 0x0000000a1100720c */ /* 0x000fe40003f06270 */
[----:B------:R-:W-:Y:S01]  /*0620*/  VIADDMNMX R17, R14, 0x5, R7, !PT ;  /* 0x000000050e117846 */ /* 0x000fe20007800107 */
[----:B---3--:R-:W-:-:S03]  /*0630*/  @!P4 FADD R3, R3, R20 ;  /* 0x000000140303c221 */ /* 0x008fc60000000000 */
[----:B------:R-:W-:Y:S01]  /*0640*/  ISETP.GE.AND P4, PT, R17, R10, PT ;  /* 0x0000000a1100720c */ /* 0x000fe20003f86270 */
[----:B----4-:R-:W-:Y:S01]  /*0650*/  @!P6 FADD R3, R3, R22 ;  /* 0x000000160303e221 */ /* 0x010fe20000000000 */
[----:B------:R-:W-:-:S03]  /*0660*/  VIADDMNMX R17, R14, 0x6, R7, !PT ;  /* 0x000000060e117846 */ /* 0x000fc60007800107 */
[----:B-----5:R-:W-:Y:S01]  /*0670*/  @!P5 FADD R3, R3, R24 ;  /* 0x000000180303d221 */ /* 0x020fe20000000000 */
[-C--:B------:R-:W-:Y:S01]  /*0680*/  ISETP.GE.AND P6, PT, R17, R10.reuse, PT ;  /* 0x0000000a1100720c */ /* 0x080fe20003fc6270 */
[----:B------:R-:W2:Y:S01]  /*0690*/  @!P0 LDG.E R18, desc[UR6][R12.64+0x10] ;  /* 0x000010060c128981 */ /* 0x000ea2000c1e1900 */
[----:B------:R-:W-:-:S05]  /*06a0*/  ISETP.GE.AND P5, PT, R19, R10, PT ;  /* 0x0000000a1300720c */ /* 0x000fca0003fa6270 */
[----:B------:R-:W3:Y:S06]  /*06b0*/  @!P4 LDG.E R20, desc[UR6][R12.64+0x14] ;  /* 0x000014060c14c981 */ /* 0x000eec000c1e1900 */
        /* <DEDUP_REMOVED lines=8> */
[----:B------:R-:W-:Y:S02]  /*0740*/  ISETP.GE.AND P4, PT, R17, R10, PT ;  /* 0x0000000a1100720c */ /* 0x000fe40003f86270 */
[----:B------:R-:W-:Y:S01]  /*0750*/  VIADDMNMX R17, R14, 0xa, R7, !PT ;  /* 0x0000000a0e117846 */ /* 0x000fe20007800107 */
[----:B----4-:R-:W-:-:S03]  /*0760*/  @!P6 FADD R3, R3, R22 ;  /* 0x000000160303e221 */ /* 0x010fc60000000000 */
[-C--:B------:R-:W-:Y:S01]  /*0770*/  ISETP.GE.AND P6, PT, R17, R10.reuse, PT ;  /* 0x0000000a1100720c */ /* 0x080fe20003fc6270 */
[----:B------:R-:W2:Y:S01]  /*0780*/  @!P0 LDG.E R18, desc[UR6][R12.64+0x20] ;  /* 0x000020060c128981 */ /* 0x000ea2000c1e1900 */
[----:B-----5:R-:W-:Y:S01]  /*0790*/  @!P5 FADD R3, R3, R24 ;  /* 0x000000180303d221 */ /* 0x020fe20000000000 */
[----:B------:R-:W-:-:S04]  /*07a0*/  ISETP.GE.AND P5, PT, R19, R10, PT ;  /* 0x0000000a1300720c */ /* 0x000fc80003fa6270 */
        /* <DEDUP_REMOVED lines=19> */
[----:B------:R-:W-:Y:S01]  /*08e0*/  UIADD3 UR5, UPT, UPT, UR5, 0x10, URZ ;  /* 0x0000001005057890 */ /* 0x000fe2000fffe0ff */
[----:B--2---:R-:W-:-:S05]  /*08f0*/  @!P0 FADD R3, R3, R14 ;  /* 0x0000000e03038221 */ /* 0x004fca0000000000 */
[----:B------:R-:W-:Y:S01]  /*0900*/  ISETP.NE.AND P0, PT, R4, UR5, PT ;  /* 0x0000000504007c0c */ /* 0x000fe2000bf05270 */
[----:B---3--:R-:W-:-:S04]  /*0910*/  @!P4 FADD R3, R3, R18 ;  /* 0x000000120303c221 */ /* 0x008fc80000000000 */
[----:B----4-:R-:W-:-:S04]  /*0920*/  @!P6 FADD R3, R3, R20 ;  /* 0x000000140303e221 */ /* 0x010fc80000000000 */
[----:B-----5:R-:W-:-:S04]  /*0930*/  @!P5 FADD R3, R3, R22 ;  /* 0x000000160303d221 */ /* 0x020fc80000000000 */
[----:B------:R-:W-:Y:S05]  /*0940*/  @P0 BRA `(.L_x_11) ;  /* 0xfffffff800e40947 */ /* 0x000fea000383ffff */
[----:B------:R-:W-:-:S07]  /*0950*/  IMAD.MOV.U32 R10, RZ, RZ, R4 ;  /* 0x000000ffff0a7224 */ /* 0x000fce00078e0004 */
.L_x_10:
[----:B------:R-:W-:-:S13]  /*0960*/  ISETP.NE.AND P0, PT, R15, RZ, PT ;  /* 0x000000ff0f00720c */ /* 0x000fda0003f05270 */
[----:B------:R-:W-:Y:S05]  /*0970*/  @!P0 BRA `(.L_x_12) ;  /* 0x0000000400648947 */ /* 0x000fea0003800000 */
[----:B------:R-:W-:Y:S01]  /*0980*/  ISETP.NE.AND P0, PT, R16, RZ, PT ;  /* 0x000000ff1000720c */ /* 0x000fe20003f05270 */
[----:B------:R-:W-:-:S12]  /*0990*/  @!P1 BRA `(.L_x_13) ;  /* 0x0000000000989947 */ /* 0x000fd80003800000 */
[----:B------:R-:W0:Y:S01]  /*09a0*/  LDCU UR5, c[0x0][0x390] ;  /* 0x00007200ff0577ac */ /* 0x000e220008000800 */
[----:B------:R-:W1:Y:S01]  /*09b0*/  LDC.64 R8, c[0x0][0x380] ;  /* 0x0000e000ff087b82 */ /* 0x000e620000000a00 */
[----:B------:R-:W-:-:S05]  /*09c0*/  IMAD R20, R5, R0, R10 ;  /* 0x0000000005147224 */ /* 0x000fca00078e020a */
[----:B------:R-:W-:Y:S02]  /*09d0*/  VIMNMX R11, PT, PT, R7, R20, !PT ;  /* 0x00000014070b7248 */ /* 0x000fe40007fe0100 */
[----:B------:R-:W-:Y:S02]  /*09e0*/  VIADDMNMX R12, R20, 0x1, R7, !PT ;  /* 0x00000001140c7846 */ /* 0x000fe40007800107 */
[----:B0-----:R-:W-:Y:S01]  /*09f0*/  ISETP.GE.AND P5, PT, R11, UR5, PT ;  /* 0x000000050b007c0c */ /* 0x001fe2000bfa6270 */
[----:B------:R-:W-:Y:S01]  /*0a00*/  IMAD R11, R7, UR5, R20 ;  /* 0x00000005070b7c24 */ /* 0x000fe2000f8e0214 */
[----:B------:R-:W-:-:S03]  /*0a10*/  ISETP.GE.AND P4, PT, R12, UR5, PT ;  /* 0x000000050c007c0c */ /* 0x000fc6000bf86270 */
[----:B-1----:R-:W-:-:S08]  /*0a20*/  IMAD.WIDE R8, R11, 0x4, R8 ;  /* 0x000000040b087825 */ /* 0x002fd000078e0208 */
[----:B------:R-:W2:Y:S04]  /*0a30*/  @!P5 LDG.E R12, desc[UR6][R8.64] ;  /* 0x00000006080cd981 */ /* 0x000ea8000c1e1900 */
[----:B------:R-:W3:Y:S01]  /*0a40*/  @!P4 LDG.E R14, desc[UR6][R8.64+0x4] ;  /* 0x00000406080ec981 */ /* 0x000ee2000c1e1900 */
[----:B------:R-:W-:-:S04]  /*0a50*/  VIADDMNMX R11, R20, 0x2, R7, !PT ;  /* 0x00000002140b7846 */ /* 0x000fc80007800107 */
[----:B------:R-:W-:Y:S02]  /*0a60*/  ISETP.GE.AND P6, PT, R11, UR5, PT ;  /* 0x000000050b007c0c */ /* 0x000fe4000bfc6270 */
[----:B------:R-:W-:Y:S01]  /*0a70*/  VIADDMNMX R11, R20, 0x3, R7, !PT ;  /* 0x00000003140b7846 */ /* 0x000fe20007800107 */
[----:B--2---:R-:W-:-:S03]  /*0a80*/  @!P5 FADD R3, R3, R12 ;  /* 0x0000000c0303d221 */ /* 0x004fc60000000000 */
[----:B------:R-:W-:-:S07]  /*0a90*/  ISETP.GE.AND P5, PT, R11, UR5, PT ;  /* 0x000000050b007c0c */ /* 0x000fce000bfa6270 */
[----:B------:R-:W2:Y:S01]  /*0aa0*/  @!P6 LDG.E R12, desc[UR6][R8.64+0x8] ;  /* 0x00000806080ce981 */ /* 0x000ea2000c1e1900 */
[----:B------:R-:W-:Y:S01]  /*0ab0*/  VIADDMNMX R11, R20, 0x4, R7, !PT ;  /* 0x00000004140b7846 */ /* 0x000fe20007800107 */
[----:B---3--:R-:W-:-:S03]  /*0ac0*/  @!P4 FADD R3, R3, R14 ;  /* 0x0000000e0303c221 */ /* 0x008fc60000000000 */
[----:B------:R-:W-:Y:S01]  /*0ad0*/  ISETP.GE.AND P4, PT, R11, UR5, PT ;  /* 0x000000050b007c0c */ /* 0x000fe2000bf86270 */
[----:B------:R-:W3:-:S12]  /*0ae0*/  @!P5 LDG.E R14, desc[UR6][R8.64+0xc] ;  /* 0x00000c06080ed981 */ /* 0x000ed8000c1e1900 */
[----:B------:R-:W4:Y:S01]  /*0af0*/  @!P4 LDG.E R18, desc[UR6][R8.64+0x10] ;  /* 0x000010060812c981 */ /* 0x000f22000c1e1900 */
[C-C-:B------:R-:W-:Y:S01]  /*0b00*/  VIADDMNMX R11, R20.reuse, 0x5, R7.reuse, !PT ;  /* 0x00000005140b7846 */ /* 0x140fe20007800107 */
[----:B--2---:R-:W-:Y:S01]  /*0b10*/  @!P6 FADD R3, R3, R12 ;  /* 0x0000000c0303e221 */ /* 0x004fe20000000000 */
[C-C-:B------:R-:W-:Y:S02]  /*0b20*/  VIADDMNMX R12, R20.reuse, 0x6, R7.reuse, !PT ;  /* 0x00000006140c7846 */ /* 0x140fe40007800107 */
[----:B------:R-:W-:Y:S02]  /*0b30*/  ISETP.GE.AND P6, PT, R11, UR5, PT ;  /* 0x000000050b007c0c */ /* 0x000fe4000bfc6270 */
[----:B------:R-:W-:Y:S01]  /*0b40*/  VIADDMNMX R11, R20, 0x7, R7, !PT ;  /* 0x00000007140b7846 */ /* 0x000fe20007800107 */
[----:B---3--:R-:W-:Y:S01]  /*0b50*/  @!P5 FADD R3, R3, R14 ;  /* 0x0000000e0303d221 */ /* 0x008fe20000000000 */
[----:B------:R-:W-:-:S09]  /*0b60*/  ISETP.GE.AND P5, PT, R12, UR5, PT ;  /* 0x000000050c007c0c */ /* 0x000fd2000bfa6270 */
[----:B------:R-:W2:Y:S01]  /*0b70*/  @!P6 LDG.E R12, desc[UR6][R8.64+0x14] ;  /* 0x00001406080ce981 */ /* 0x000ea2000c1e1900 */
[----:B----4-:R-:W-:Y:S01]  /*0b80*/  @!P4 FADD R3, R3, R18 ;  /* 0x000000120303c221 */ /* 0x010fe20000000000 */
[----:B------:R-:W-:Y:S02]  /*0b90*/  ISETP.GE.AND P4, PT, R11, UR5, PT ;  /* 0x000000050b007c0c */ /* 0x000fe4000bf86270 */
[----:B------:R-:W3:Y:S11]  /*0ba0*/  @!P5 LDG.E R14, desc[UR6][R8.64+0x18] ;  /* 0x00001806080ed981 */ /* 0x000ef6000c1e1900 */
[----:B------:R-:W4:Y:S01]  /*0bb0*/  @!P4 LDG.E R18, desc[UR6][R8.64+0x1c] ;  /* 0x00001c060812c981 */ /* 0x000f22000c1e1900 */
[----:B------:R-:W-:-:S02]  /*0bc0*/  VIADD R10, R10, 0x8 ;  /* 0x000000080a0a7836 */ /* 0x000fc40000000000 */
[----:B--2---:R-:W-:-:S04]  /*0bd0*/  @!P6 FADD R3, R3, R12 ;  /* 0x0000000c0303e221 */ /* 0x004fc80000000000 */
[----:B---3--:R-:W-:-:S04]  /*0be0*/  @!P5 FADD R3, R3, R14 ;  /* 0x0000000e0303d221 */ /* 0x008fc80000000000 */
[----:B----4-:R-:W-:-:S07]  /*0bf0*/  @!P4 FADD R3, R3, R18 ;  /* 0x000000120303c221 */ /* 0x010fce0000000000 */
.L_x_13:
[----:B------:R-:W-:Y:S05]  /*0c00*/  @!P0 BRA `(.L_x_12) ;  /* 0x0000000000c08947 */ /* 0x000fea0003800000 */
[----:B------:R-:W-:Y:S05]  /*0c10*/  @!P2 BRA `(.L_x_14) ;  /* 0x000000000058a947 */ /* 0x000fea0003800000 */
[----:B------:R-:W0:Y:S01]  /*0c20*/  LDCU UR5, c[0x0][0x390] ;  /* 0x00007200ff0577ac */ /* 0x000e220008000800 */
[----:B------:R-:W1:Y:S01]  /*0c30*/  LDC.64 R8, c[0x0][0x380] ;  /* 0x0000e000ff087b82 */ /* 0x000e620000000a00 */
[----:B------:R-:W-:-:S05]  /*0c40*/  IMAD R12, R5, R0, R10 ;  /* 0x00000000050c7224 */ /* 0x000fca00078e020a */
[----:B------:R-:W-:Y:S02]  /*0c50*/  VIMNMX R11, PT, PT, R7, R12, !PT ;  /* 0x0000000c070b7248 */ /* 0x000fe40007fe0100 */
[C-C-:B------:R-:W-:Y:S02]  /*0c60*/  VIADDMNMX R13, R12.reuse, 0x1, R7.reuse, !PT ;  /* 0x000000010c0d7846 */ /* 0x140fe40007800107 */
[----:B------:R-:W-:Y:S02]  /*0c70*/  VIADDMNMX R14, R12, 0x2, R7, !PT ;  /* 0x000000020c0e7846 */ /* 0x000fe40007800107 */
[----:B0-----:R-:W-:Y:S01]  /*0c80*/  ISETP.GE.AND P0, PT, R11, UR5, PT ;  /* 0x000000050b007c0c */ /* 0x001fe2000bf06270 */
[----:B------:R-:W-:Y:S01]  /*0c90*/  IMAD R11, R7, UR5, R12 ;  /* 0x00000005070b7c24 */ /* 0x000fe2000f8e020c */
[----:B------:R-:W-:Y:S02]  /*0ca0*/  ISETP.GE.AND P4, PT, R13, UR5, PT ;  /* 0x000000050d007c0c */ /* 0x000fe4000bf86270 */
[----:B------:R-:W-:Y:S01]  /*0cb0*/  ISETP.GE.AND P5, PT, R14, UR5, PT ;  /* 0x000000050e007c0c */ /* 0x000fe2000bfa6270 */
[----:B-1----:R-:W-:Y:S01]  /*0cc0*/  IMAD.WIDE R8, R11, 0x4, R8 ;  /* 0x000000040b087825 */ /* 0x002fe200078e0208 */
[----:B------:R-:W-:-:S04]  /*0cd0*/  VIADDMNMX R11, R12, 0x3, R7, !PT ;  /* 0x000000030c0b7846 */ /* 0x000fc80007800107 */
[----:B------:R-:W-:-:S03]  /*0ce0*/  ISETP.GE.AND P6, PT, R11, UR5, PT ;  /* 0x000000050b007c0c */ /* 0x000fc6000bfc6270 */
[----:B------:R-:W2:Y:S04]  /*0cf0*/  @!P0 LDG.E R12, desc[UR6][R8.64] ;  /* 0x00000006080c8981 */ /* 0x000ea8000c1e1900 */
[----:B------:R-:W3:Y:S04]  /*0d00*/  @!P4 LDG.E R14, desc[UR6][R8.64+0x4] ;  /* 0x00000406080ec981 */ /* 0x000ee8000c1e1900 */
[----:B------:R-:W4:Y:S04]  /*0d10*/  @!P5 LDG.E R18, desc[UR6][R8.64+0x8] ;  /* 0x000008060812d981 */ /* 0x000f28000c1e1900 */
[----:B------:R-:W5:Y:S01]  /*0d20*/  @!P6 LDG.E R20, desc[UR6][R8.64+0xc] ;  /* 0x00000c060814e981 */ /* 0x000f62000c1e1900 */
[----:B------:R-:W-:-:S02]  /*0d30*/  VIADD R10, R10, 0x4 ;  /* 0x000000040a0a7836 */ /* 0x000fc40000000000 */
[----:B--2---:R-:W-:-:S04]  /*0d40*/  @!P0 FADD R3, R3, R12 ;  /* 0x0000000c03038221 */ /* 0x004fc80000000000 */
[----:B---3--:R-:W-:-:S04]  /*0d50*/  @!P4 FADD R3, R3, R14 ;  /* 0x0000000e0303c221 */ /* 0x008fc80000000000 */
[----:B----4-:R-:W-:-:S04]  /*0d60*/  @!P5 FADD R3, R3, R18 ;  /* 0x000000120303d221 */ /* 0x010fc80000000000 */
[----:B-----5:R-:W-:-:S07]  /*0d70*/  @!P6 FADD R3, R3, R20 ;  /* 0x000000140303e221 */ /* 0x020fce0000000000 */
.L_x_14:
[----:B------:R-:W-:-:S13]  /*0d80*/  ISETP.NE.AND P0, PT, R6, RZ, PT ;  /* 0x000000ff0600720c */ /* 0x000fda0003f05270 */
[----:B------:R-:W-:Y:S05]  /*0d90*/  @!P0 BRA `(.L_x_12) ;  /* 0x00000000005c8947 */ /* 0x000fea0003800000 */
[----:B------:R-:W0:Y:S01]  /*0da0*/  LDCU UR5, c[0x0][0x390] ;  /* 0x00007200ff0577ac */ /* 0x000e220008000800 */
[----:B------:R-:W1:Y:S01]  /*0db0*/  LDC.64 R8, c[0x0][0x380] ;  /* 0x0000e000ff087b82 */ /* 0x000e620000000a00 */
[----:B------:R-:W-:Y:S01]  /*0dc0*/  IMAD R12, R5, R0, R10 ;  /* 0x00000000050c7224 */ /* 0x000fe200078e020a */
[----:B------:R-:W-:Y:S01]  /*0dd0*/  BSSY.RECONVERGENT B0, `(.L_x_15) ;  /* 0x0000009000007945 */ /* 0x000fe20003800200 */
[----:B------:R-:W-:-:S03]  /*0de0*/  ISETP.NE.AND P4, PT, R6, 0x1, PT ;  /* 0x000000010600780c */ /* 0x000fc60003f85270 */
[----:B------:R-:W-:-:S04]  /*0df0*/  VIMNMX R10, PT, PT, R7, R12, !PT ;  /* 0x0000000c070a7248 */ /* 0x000fc80007fe0100 */
[----:B0-----:R-:W-:Y:S01]  /*0e00*/  ISETP.GE.AND P0, PT, R10, UR5, PT ;  /* 0x000000050a007c0c */ /* 0x001fe2000bf06270 */
[----:B------:R-:W-:-:S04]  /*0e10*/  IMAD R11, R7, UR5, R12 ;  /* 0x00000005070b7c24 */ /* 0x000fc8000f8e020c */
[----:B-1----:R-:W-:-:S08]  /*0e20*/  IMAD.WIDE R8, R11, 0x4, R8 ;  /* 0x000000040b087825 */ /* 0x002fd000078e0208 */
[----:B------:R-:W-:Y:S05]  /*0e30*/  @P0 BRA `(.L_x_16) ;  /* 0x0000000000080947 */ /* 0x000fea0003800000 */
[----:B------:R-:W2:Y:S02]  /*0e40*/  LDG.E R10, desc[UR6][R8.64] ;  /* 0x00000006080a7981 */ /* 0x000ea4000c1e1900 */
[----:B--2---:R-:W-:-:S07]  /*0e50*/  FADD R3, R3, R10 ;  /* 0x0000000a03037221 */ /* 0x004fce0000000000 */
.L_x_16:
[----:B------:R-:W-:Y:S05]  /*0e60*/  BSYNC.RECONVERGENT B0 ;  /* 0x0000000000007941 */ /* 0x000fea0003800200 */
.L_x_15:
[----:B------:R-:W-:Y:S05]  /*0e70*/  @!P4 BRA `(.L_x_12) ;  /* 0x000000000024c947 */ /* 0x000fea0003800000 */
[C-C-:B------:R-:W-:Y:S02]  /*0e80*/  VIADDMNMX R10, R12.reuse, 0x1, R7.reuse, !PT ;  /* 0x000000010c0a7846 */ /* 0x140fe40007800107 */
[----:B------:R-:W-:Y:S02]  /*0e90*/  VIADDMNMX R7, R12, 0x2, R7, !PT ;  /* 0x000000020c077846 */ /* 0x000fe40007800107 */
[----:B------:R-:W-:Y:S02]  /*0ea0*/  ISETP.GE.AND P4, PT, R10, UR5, PT ;  /* 0x000000050a007c0c */ /* 0x000fe4000bf86270 */
[----:B------:R-:W-:-:S04]  /*0eb0*/  ISETP.GE.AND P0, PT, R7, UR5, PT ;  /* 0x0000000507007c0c */ /* 0x000fc8000bf06270 */
[----:B------:R-:W-:-:S07]  /*0ec0*/  ISETP.EQ.OR P0, PT, R6, 0x2, P0 ;  /* 0x000000020600780c */ /* 0x000fce0000702670 */
[----:B------:R-:W2:Y:S06]  /*0ed0*/  @!P4 LDG.E R10, desc[UR6][R8.64+0x4] ;  /* 0x00000406080ac981 */ /* 0x000eac000c1e1900 */
[----:B------:R-:W3:Y:S01]  /*0ee0*/  @!P0 LDG.E R12, desc[UR6][R8.64+0x8] ;  /* 0x00000806080c8981 */ /* 0x000ee2000c1e1900 */
[----:B--2---:R-:W-:-:S04]  /*0ef0*/  @!P4 FADD R3, R3, R10 ;  /* 0x0000000a0303c221 */ /* 0x004fc80000000000 */
[----:B---3--:R-:W-:-:S07]  /*0f00*/  @!P0 FADD R3, R3, R12 ;  /* 0x0000000c03038221 */ /* 0x008fce0000000000 */
.L_x_12:
[----:B------:R-:W-:Y:S05]  /*0f10*/  @P3 BRA `(.L_x_17) ;  /* 0xfffffff400483947 */ /* 0x000fea000383ffff */
.L_x_9:
[----:B------:R-:W-:Y:S01]  /*0f20*/  IMAD R0, R0, R0, RZ ;  /* 0x0000000000007224 */ /* 0x000fe200078e02ff */
[----:B------:R-:W-:Y:S04]  /*0f30*/  BSSY.RECONVERGENT B0, `(.L_x_18) ;  /* 0x000000c000007945 */ /* 0x000fe80003800200 */
[----:B------:R-:W-:-:S04]  /*0f40*/  I2FP.F32.U32 R6, R0 ;  /* 0x0000000000067245 */ /* 0x000fc80000201000 */
[----:B------:R-:W0:Y:S08]  /*0f50*/  MUFU.RCP R7, R6 ;  /* 0x0000000600077308 */ /* 0x000e300000001000 */
[----:B------:R-:W1:Y:S01]  /*0f60*/  FCHK P0, R3, R6 ;  /* 0x0000000603007302 */ /* 0x000e620000000000 */
[----:B0-----:R-:W-:-:S04]  /*0f70*/  FFMA R0, -R6, R7, 1 ;  /* 0x3f80000006007423 */ /* 0x001fc80000000107 */
[----:B------:R-:W-:-:S04]  /*0f80*/  FFMA R0, R7, R0, R7 ;  /* 0x0000000007007223 */ /* 0x000fc80000000007 */
[----:B------:R-:W-:-:S04]  /*0f90*/  FFMA R7, R0, R3, RZ ;  /* 0x0000000300077223 */ /* 0x000fc800000000ff */
[----:B------:R-:W-:-:S04]  /*0fa0*/  FFMA R4, -R6, R7, R3 ;  /* 0x0000000706047223 */ /* 0x000fc80000000103 */
[----:B------:R-:W-:Y:S01]  /*0fb0*/  FFMA R0, R0, R4, R7 ;  /* 0x0000000400007223 */ /* 0x000fe20000000007 */
[----:B-1----:R-:W-:Y:S06]  /*0fc0*/  @!P0 BRA `(.L_x_19) ;  /* 0x0000000000088947 */ /* 0x002fec0003800000 */
[----:B------:R-:W-:-:S07]  /*0fd0*/  MOV R4, 0xff0 ;  /* 0x00000ff000047802 */ /* 0x000fce0000000f00 */
[----:B------:R-:W-:Y:S05]  /*0fe0*/  CALL.REL.NOINC `($__internal_1_$__cuda_sm3x_div_rn_noftz_f32_slowpath) ;  /* 0x0000000000787944 */ /* 0x000fea0003c00000 */
.L_x_19:
[----:B------:R-:W-:Y:S05]  /*0ff0*/  BSYNC.RECONVERGENT B0 ;  /* 0x0000000000007941 */ /* 0x000fea0003800200 */
.L_x_18:
[----:B------:R-:W0:Y:S02]  /*1000*/  LDC.64 R6, c[0x0][0x390] ;  /* 0x0000e400ff067b82 */ /* 0x000e240000000a00 */
[----:B0-----:R-:W-:-:S04]  /*1010*/  IABS R11, R7 ;  /* 0x00000007000b7213 */ /* 0x001fc80000000000 */
[----:B------:R-:W0:Y:S08]  /*1020*/  I2F.RP R10, R11 ;  /* 0x0000000b000a7306 */ /* 0x000e300000209400 */
[----:B0-----:R-:W0:Y:S02]  /*1030*/  MUFU.RCP R10, R10 ;  /* 0x0000000a000a7308 */ /* 0x001e240000001000 */
[----:B0-----:R-:W-:-:S06]  /*1040*/  VIADD R8, R10, 0xffffffe ;  /* 0x0ffffffe0a087836 */ /* 0x001fcc0000000000 */
[----:B------:R0:W1:Y:S02]  /*1050*/  F2I.FTZ.U32.TRUNC.NTZ R9, R8 ;  /* 0x0000000800097305 */ /* 0x000064000021f000 */
[----:B0-----:R-:W-:Y:S02]  /*1060*/  IMAD.MOV.U32 R8, RZ, RZ, RZ ;  /* 0x000000ffff087224 */ /* 0x001fe400078e00ff */
[----:B-1----:R-:W-:-:S04]  /*1070*/  IMAD.MOV R4, RZ, RZ, -R9 ;  /* 0x000000ffff047224 */ /* 0x002fc800078e0a09 */
[----:B------:R-:W-:Y:S01]  /*1080*/  IMAD R3, R4, R11, RZ ;  /* 0x0000000b04037224 */ /* 0x000fe200078e02ff */
[----:B------:R-:W-:Y:S02]  /*1090*/  IABS R4, R6 ;  /* 0x0000000600047213 */ /* 0x000fe40000000000 */
[----:B------:R-:W-:Y:S01]  /*10a0*/  LOP3.LUT R6, R6, R7, RZ, 0x3c, !PT ;  /* 0x0000000706067212 */ /* 0x000fe200078e3cff */
[----:B------:R-:W-:-:S03]  /*10b0*/  IMAD.HI.U32 R3, R9, R3, R8 ;  /* 0x0000000309037227 */ /* 0x000fc600078e0008 */
[----:B------:R-:W-:-:S03]  /*10c0*/  ISETP.GE.AND P2, PT, R6, RZ, PT ;  /* 0x000000ff0600720c */ /* 0x000fc60003f46270 */
[----:B------:R-:W-:-:S04]  /*10d0*/  IMAD.HI.U32 R3, R3, R4, RZ ;  /* 0x0000000403037227 */ /* 0x000fc800078e00ff */
[----:B------:R-:W-:-:S04]  /*10e0*/  IMAD.MOV R9, RZ, RZ, -R3 ;  /* 0x000000ffff097224 */ /* 0x000fc800078e0a03 */
[C---:B------:R-:W-:Y:S02]  /*10f0*/  IMAD R4, R11.reuse, R9, R4 ;  /* 0x000000090b047224 */ /* 0x040fe400078e0204 */
[----:B------:R-:W0:Y:S03]  /*1100*/  LDC.64 R8, c[0x0][0x388] ;  /* 0x0000e200ff087b82 */ /* 0x000e260000000a00 */
[----:B------:R-:W-:-:S13]  /*1110*/  ISETP.GT.U32.AND P1, PT, R11, R4, PT ;  /* 0x000000040b00720c */ /* 0x000fda0003f24070 */
[----:B------:R-:W-:Y:S02]  /*1120*/  @!P1 IMAD.IADD R4, R4, 0x1, -R11 ;  /* 0x0000000104049824 */ /* 0x000fe400078e0a0b */
[----:B------:R-:W-:Y:S01]  /*1130*/  @!P1 VIADD R3, R3, 0x1 ;  /* 0x0000000103039836 */ /* 0x000fe20000000000 */
[----:B------:R-:W-:Y:S02]  /*1140*/  ISETP.NE.AND P1, PT, R7, RZ, PT ;  /* 0x000000ff0700720c */ /* 0x000fe40003f25270 */
[----:B------:R-:W-:-:S13]  /*1150*/  ISETP.GE.U32.AND P0, PT, R4, R11, PT ;  /* 0x0000000b0400720c */ /* 0x000fda0003f06070 */
[----:B------:R-:W-:-:S04]  /*1160*/  @P0 VIADD R3, R3, 0x1 ;  /* 0x0000000103030836 */ /* 0x000fc80000000000 */
[----:B------:R-:W-:Y:S01]  /*1170*/  @!P2 IMAD.MOV R3, RZ, RZ, -R3 ;  /* 0x000000ffff03a224 */ /* 0x000fe200078e0a03 */
[----:B------:R-:W-:-:S05]  /*1180*/  @!P1 LOP3.LUT R3, RZ, R7, RZ, 0x33, !PT ;  /* 0x00000007ff039212 */ /* 0x000fca00078e33ff */
[----:B------:R-:W-:-:S04]  /*1190*/  IMAD R3, R2, R3, R5 ;  /* 0x0000000302037224 */ /* 0x000fc800078e0205 */
[----:B0-----:R-:W-:-:S05]  /*11a0*/  IMAD.WIDE R2, R3, 0x4, R8 ;  /* 0x0000000403027825 */ /* 0x001fca00078e0208 */
[----:B------:R-:W-:Y:S01]  /*11b0*/  STG.E desc[UR6][R2.64], R0 ;  /* 0x0000000002007986 */ /* 0x000fe2000c101906 */
[----:B------:R-:W-:Y:S05]  /*11c0*/  EXIT ;  /* 0x000000000000794d */ /* 0x000fea0003800000 */
        .weak           $__internal_1_$__cuda_sm3x_div_rn_noftz_f32_slowpath
        .type           $__internal_1_$__cuda_sm3x_div_rn_noftz_f32_slowpath,@function
        .size           $__internal_1_$__cuda_sm3x_div_rn_noftz_f32_slowpath,(.L_x_53 - $__internal_1_$__cuda_sm3x_div_rn_noftz_f32_slowpath)
$__internal_1_$__cuda_sm3x_div_rn_noftz_f32_slowpath:
[----:B------:R-:W-:Y:S01]  /*11d0*/  SHF.R.U32.HI R7, RZ, 0x17, R6 ;  /* 0x00000017ff077819 */ /* 0x000fe20000011606 */
[----:B------:R-:W-:Y:S01]  /*11e0*/  BSSY.RECONVERGENT B1, `(.L_x_20) ;  /* 0x0000063000017945 */ /* 0x000fe20003800200 */
[----:B------:R-:W-:Y:S02]  /*11f0*/  SHF.R.U32.HI R0, RZ, 0x17, R3 ;  /* 0x00000017ff007819 */ /* 0x000fe40000011603 */
[----:B------:R-:W-:Y:S02]  /*1200*/  LOP3.LUT R7, R7, 0xff, RZ, 0xc0, !PT ;  /* 0x000000ff07077812 */ /* 0x000fe400078ec0ff */
[----:B------:R-:W-:-:S03]  /*1210*/  LOP3.LUT R12, R0, 0xff, RZ, 0xc0, !PT ;  /* 0x000000ff000c7812 */ /* 0x000fc600078ec0ff */
[----:B------:R-:W-:Y:S02]  /*1220*/  VIADD R9, R7, 0xffffffff ;  /* 0xffffffff07097836 */ /* 0x000fe40000000000 */
[----:B------:R-:W-:-:S03]  /*1230*/  VIADD R10, R12, 0xffffffff ;  /* 0xffffffff0c0a7836 */ /* 0x000fc60000000000 */
[----:B------:R-:W-:-:S04]  /*1240*/  ISETP.GT.U32.AND P0, PT, R9, 0xfd, PT ;  /* 0x000000fd0900780c */ /* 0x000fc80003f04070 */
[----:B------:R-:W-:-:S13]  /*1250*/  ISETP.GT.U32.OR P0, PT, R10, 0xfd, P0 ;  /* 0x000000fd0a00780c */ /* 0x000fda0000704470 */
[----:B------:R-:W-:Y:S01]  /*1260*/  @!P0 IMAD.MOV.U32 R8, RZ, RZ, RZ ;  /* 0x000000ffff088224 */ /* 0x000fe200078e00ff */
[----:B------:R-:W-:Y:S06]  /*1270*/  @!P0 BRA `(.L_x_21) ;  /* 0x0000000000608947 */ /* 0x000fec0003800000 */
[----:B------:R-:W-:Y:S01]  /*1280*/  FSETP.GTU.FTZ.AND P0, PT, |R3|, +INF , PT ;  /* 0x7f8000000300780b */ /* 0x000fe20003f1c200 */
[----:B------:R-:W-:Y:S01]  /*1290*/  IMAD.MOV.U32 R0, RZ, RZ, R6 ;  /* 0x000000ffff007224 */ /* 0x000fe200078e0006 */
[----:B------:R-:W-:-:S04]  /*12a0*/  FSETP.GTU.FTZ.AND P1, PT, |R6|, +INF , PT ;  /* 0x7f8000000600780b */ /* 0x000fc80003f3c200 */
[----:B------:R-:W-:-:S13]  /*12b0*/  PLOP3.LUT P0, PT, P0, P1, PT, 0xf8, 0x8f ;  /* 0x00000000008f781c */ /* 0x000fda0000703f70 */
[----:B------:R-:W-:Y:S05]  /*12c0*/  @P0 BRA `(.L_x_22) ;  /* 0x00000004004c0947 */ /* 0x000fea0003800000 */
[----:B------:R-:W-:-:S13]  /*12d0*/  LOP3.LUT P0, RZ, R6, 0x7fffffff, R3, 0xc8, !PT ;  /* 0x7fffffff06ff7812 */ /* 0x000fda000780c803 */
[----:B------:R-:W-:Y:S05]  /*12e0*/  @!P0 BRA `(.L_x_23) ;  /* 0x00000004003c8947 */ /* 0x000fea0003800000 */
[C---:B------:R-:W-:Y:S02]  /*12f0*/  FSETP.NEU.FTZ.AND P1, PT, |R3|.reuse, +INF , PT ;  /* 0x7f8000000300780b */ /* 0x040fe40003f3d200 */
[----:B------:R-:W-:Y:S02]  /*1300*/  FSETP.NEU.FTZ.AND P0, PT, |R0|, +INF , PT ;  /* 0x7f8000000000780b */ /* 0x000fe40003f1d200 */
[----:B------:R-:W-:-:S11]  /*1310*/  FSETP.NEU.FTZ.AND P2, PT, |R3|, +INF , PT ;  /* 0x7f8000000300780b */ /* 0x000fd60003f5d200 */
[----:B------:R-:W-:Y:S05]  /*1320*/  @!P0 BRA !P1, `(.L_x_23) ;  /* 0x00000004002c8947 */ /* 0x000fea0004800000 */
[----:B------:R-:W-:-:S04]  /*1330*/  LOP3.LUT P1, RZ, R3, 0x7fffffff, RZ, 0xc0, !PT ;  /* 0x7fffffff03ff7812 */ /* 0x000fc8000782c0ff */
[----:B------:R-:W-:-:S13]  /*1340*/  PLOP3.LUT P0, PT, P0, P1, PT, 0x2f, 0xf2 ;  /* 0x0000000000f2781c */ /* 0x000fda0000702577 */
[----:B------:R-:W-:Y:S05]  /*1350*/  @P0 BRA `(.L_x_24) ;  /* 0x0000000400180947 */ /* 0x000fea0003800000 */
[----:B------:R-:W-:-:S04]  /*1360*/  LOP3.LUT P0, RZ, R6, 0x7fffffff, RZ, 0xc0, !PT ;  /* 0x7fffffff06ff7812 */ /* 0x000fc8000780c0ff */
[----:B------:R-:W-:-:S13]  /*1370*/  PLOP3.LUT P0, PT, P2, P0, PT, 0x2f, 0xf2 ;  /* 0x0000000000f2781c */ /* 0x000fda0001700577 */
[----:B------:R-:W-:Y:S05]  /*1380*/  @P0 BRA `(.L_x_25) ;  /* 0x0000000400000947 */ /* 0x000fea0003800000 */
[----:B------:R-:W-:Y:S02]  /*1390*/  ISETP.GE.AND P0, PT, R10, RZ, PT ;  /* 0x000000ff0a00720c */ /* 0x000fe40003f06270 */
[----:B------:R-:W-:-:S11]  /*13a0*/  ISETP.GE.AND P1, PT, R9, RZ, PT ;  /* 0x000000ff0900720c */ /* 0x000fd60003f26270 */
[----:B------:R-:W-:Y:S02]  /*13b0*/  @P0 IMAD.MOV.U32 R8, RZ, RZ, RZ ;  /* 0x000000ffff080224 */ /* 0x000fe400078e00ff */
[----:B------:R-:W-:Y:S01]  /*13c0*/  @!P0 FFMA R3, R3, 1.84467440737095516160e+19, RZ ;  /* 0x5f80000003038823 */ /* 0x000fe200000000ff */
[----:B------:R-:W-:Y:S02]  /*13d0*/  @!P0 IMAD.MOV.U32 R8, RZ, RZ, -0x40 ;  /* 0xffffffc0ff088424 */ /* 0x000fe400078e00ff */
[----:B------:R-:W-:Y:S02]  /*13e0*/  @!P1 FFMA R6, R0, 1.84467440737095516160e+19, RZ ;  /* 0x5f80000000069823 */ /* 0x000fe400000000ff */
[----:B------:R-:W-:-:S07]  /*13f0*/  @!P1 VIADD R8, R8, 0x40 ;  /* 0x0000004008089836 */ /* 0x000fce0000000000 */
.L_x_21:
[----:B------:R-:W-:Y:S01]  /*1400*/  LEA R9, R7, 0xc0800000, 0x17 ;  /* 0xc080000007097811 */ /* 0x000fe200078eb8ff */
[----:B------:R-:W-:Y:S04]  /*1410*/  BSSY.RECONVERGENT B2, `(.L_x_26) ;  /* 0x0000036000027945 */ /* 0x000fe80003800200 */
[----:B------:R-:W-:Y:S02]  /*1420*/  IMAD.IADD R9, R6, 0x1, -R9 ;  /* 0x0000000106097824 */ /* 0x000fe400078e0a09 */
[----:B------:R-:W-:Y:S02]  /*1430*/  VIADD R6, R12, 0xffffff81 ;  /* 0xffffff810c067836 */ /* 0x000fe40000000000 */
[----:B------:R-:W0:Y:S01]  /*1440*/  MUFU.RCP R10, R9 ;  /* 0x00000009000a7308 */ /* 0x000e220000001000 */
[----:B------:R-:W-:Y:S01]  /*1450*/  FADD.FTZ R11, -R9, -RZ ;  /* 0x800000ff090b7221 */ /* 0x000fe20000010100 */
[C---:B------:R-:W-:Y:S01]  /*1460*/  IMAD R0, R6.reuse, -0x800000, R3 ;  /* 0xff80000006007824 */ /* 0x040fe200078e0203 */
[----:B------:R-:W-:-:S05]  /*1470*/  IADD3 R7, PT, PT, R6, 0x7f, -R7 ;  /* 0x0000007f06077810 */ /* 0x000fca0007ffe807 */
[----:B------:R-:W-:Y:S02]  /*1480*/  IMAD.IADD R7, R7, 0x1, R8 ;  /* 0x0000000107077824 */ /* 0x000fe400078e0208 */
[----:B0-----:R-:W-:-:S04]  /*1490*/  FFMA R13, R10, R11, 1 ;  /* 0x3f8000000a0d7423 */ /* 0x001fc8000000000b */
[----:B------:R-:W-:-:S04]  /*14a0*/  FFMA R12, R10, R13, R10 ;  /* 0x0000000d0a0c7223 */ /* 0x000fc8000000000a */
[----:B------:R-:W-:-:S04]  /*14b0*/  FFMA R3, R0, R12, RZ ;  /* 0x0000000c00037223 */ /* 0x000fc800000000ff */
[----:B------:R-:W-:-:S04]  /*14c0*/  FFMA R10, R11, R3, R0 ;  /* 0x000000030b0a7223 */ /* 0x000fc80000000000 */
[----:B------:R-:W-:-:S04]  /*14d0*/  FFMA R13, R12, R10, R3 ;  /* 0x0000000a0c0d7223 */ /* 0x000fc80000000003 */
[----:B------:R-:W-:-:S04]  /*14e0*/  FFMA R10, R11, R13, R0 ;  /* 0x0000000d0b0a7223 */ /* 0x000fc80000000000 */
[----:B------:R-:W-:-:S05]  /*14f0*/  FFMA R0, R12, R10, R13 ;  /* 0x0000000a0c007223 */ /* 0x000fca000000000d */
[----:B------:R-:W-:-:S04]  /*1500*/  SHF.R.U32.HI R3, RZ, 0x17, R0 ;  /* 0x00000017ff037819 */ /* 0x000fc80000011600 */
[----:B------:R-:W-:-:S05]  /*1510*/  LOP3.LUT R3, R3, 0xff, RZ, 0xc0, !PT ;  /* 0x000000ff03037812 */ /* 0x000fca00078ec0ff */
[----:B------:R-:W-:-:S04]  /*1520*/  IMAD.IADD R9, R3, 0x1, R7 ;  /* 0x0000000103097824 */ /* 0x000fc800078e0207 */
[----:B------:R-:W-:-:S05]  /*1530*/  VIADD R3, R9, 0xffffffff ;  /* 0xffffffff09037836 */ /* 0x000fca0000000000 */
[----:B------:R-:W-:-:S13]  /*1540*/  ISETP.GE.U32.AND P0, PT, R3, 0xfe, PT ;  /* 0x000000fe0300780c */ /* 0x000fda0003f06070 */
[----:B------:R-:W-:Y:S05]  /*1550*/  @!P0 BRA `(.L_x_27) ;  /* 0x0000000000808947 */ /* 0x000fea0003800000 */
[----:B------:R-:W-:-:S13]  /*1560*/  ISETP.GT.AND P0, PT, R9, 0xfe, PT ;  /* 0x000000fe0900780c */ /* 0x000fda0003f04270 */
[----:B------:R-:W-:Y:S05]  /*1570*/  @P0 BRA `(.L_x_28) ;  /* 0x00000000006c0947 */ /* 0x000fea0003800000 */
[----:B------:R-:W-:-:S13]  /*1580*/  ISETP.GE.AND P0, PT, R9, 0x1, PT ;  /* 0x000000010900780c */ /* 0x000fda0003f06270 */
[----:B------:R-:W-:Y:S05]  /*1590*/  @P0 BRA `(.L_x_29) ;  /* 0x0000000000740947 */ /* 0x000fea0003800000 */
[----:B------:R-:W-:Y:S02]  /*15a0*/  ISETP.GE.AND P0, PT, R9, -0x18, PT ;  /* 0xffffffe80900780c */ /* 0x000fe40003f06270 */
[----:B------:R-:W-:-:S11]  /*15b0*/  LOP3.LUT R0, R0, 0x80000000, RZ, 0xc0, !PT ;  /* 0x8000000000007812 */ /* 0x000fd600078ec0ff */
[----:B------:R-:W-:Y:S05]  /*15c0*/  @!P0 BRA `(.L_x_29) ;  /* 0x0000000000688947 */ /* 0x000fea0003800000 */
[CCC-:B------:R-:W-:Y:S01]  /*15d0*/  FFMA.RZ R3, R12.reuse, R10.reuse, R13.reuse ;  /* 0x0000000a0c037223 */ /* 0x1c0fe2000000c00d */
[C---:B------:R-:W-:Y:S02]  /*15e0*/  VIADD R8, R9.reuse, 0x20 ;  /* 0x0000002009087836 */ /* 0x040fe40000000000 */
[CCC-:B------:R-:W-:Y:S01]  /*15f0*/  FFMA.RM R6, R12.reuse, R10.reuse, R13.reuse ;  /* 0x0000000a0c067223 */ /* 0x1c0fe2000000400d */
[----:B------:R-:W-:Y:S02]  /*1600*/  ISETP.NE.AND P2, PT, R9, RZ, PT ;  /* 0x000000ff0900720c */ /* 0x000fe40003f45270 */
[----:B------:R-:W-:Y:S01]  /*1610*/  LOP3.LUT R7, R3, 0x7fffff, RZ, 0xc0, !PT ;  /* 0x007fffff03077812 */ /* 0x000fe200078ec0ff */
[----:B------:R-:W-:Y:S01]  /*1620*/  FFMA.RP R3, R12, R10, R13 ;  /* 0x0000000a0c037223 */ /* 0x000fe2000000800d */
[----:B------:R-:W-:Y:S01]  /*1630*/  ISETP.NE.AND P1, PT, R9, RZ, PT ;  /* 0x000000ff0900720c */ /* 0x000fe20003f25270 */
[----:B------:R-:W-:Y:S01]  /*1640*/  IMAD.MOV R9, RZ, RZ, -R9 ;  /* 0x000000ffff097224 */ /* 0x000fe200078e0a09 */
[----:B------:R-:W-:-:S02]  /*1650*/  LOP3.LUT R7, R7, 0x800000, RZ, 0xfc, !PT ;  /* 0x0080000007077812 */ /* 0x000fc400078efcff */
[----:B------:R-:W-:Y:S02]  /*1660*/  FSETP.NEU.FTZ.AND P0, PT, R3, R6, PT ;  /* 0x000000060300720b */ /* 0x000fe40003f1d000 */
[----:B------:R-:W-:Y:S02]  /*1670*/  SHF.L.U32 R8, R7, R8, RZ ;  /* 0x0000000807087219 */ /* 0x000fe400000006ff */
[----:B------:R-:W-:Y:S02]  /*1680*/  SEL R6, R9, RZ, P2 ;  /* 0x000000ff09067207 */ /* 0x000fe40001000000 */
[----:B------:R-:W-:Y:S02]  /*1690*/  ISETP.NE.AND P1, PT, R8, RZ, P1 ;  /* 0x000000ff0800720c */ /* 0x000fe40000f25270 */
[----:B------:R-:W-:Y:S02]  /*16a0*/  SHF.R.U32.HI R6, RZ, R6, R7 ;  /* 0x00000006ff067219 */ /* 0x000fe40000011607 */
[----:B------:R-:W-:-:S02]  /*16b0*/  PLOP3.LUT P0, PT, P0, P1, PT, 0xf8, 0x8f ;  /* 0x00000000008f781c */ /* 0x000fc40000703f70 */
[----:B------:R-:W-:Y:S02]  /*16c0*/  SHF.R.U32.HI R8, RZ, 0x1, R6 ;  /* 0x00000001ff087819 */ /* 0x000fe40000011606 */
[----:B------:R-:W-:-:S04]  /*16d0*/  SEL R3, RZ, 0x1, !P0 ;  /* 0x00000001ff037807 */ /* 0x000fc80004000000 */
[----:B------:R-:W-:-:S04]  /*16e0*/  LOP3.LUT R3, R3, 0x1, R8, 0xf8, !PT ;  /* 0x0000000103037812 */ /* 0x000fc800078ef808 */
[----:B------:R-:W-:-:S05]  /*16f0*/  LOP3.LUT R3, R3, R6, RZ, 0xc0, !PT ;  /* 0x0000000603037212 */ /* 0x000fca00078ec0ff */
[----:B------:R-:W-:-:S05]  /*1700*/  IMAD.IADD R3, R8, 0x1, R3 ;  /* 0x0000000108037824 */ /* 0x000fca00078e0203 */
[----:B------:R-:W-:Y:S01]  /*1710*/  LOP3.LUT R0, R3, R0, RZ, 0xfc, !PT ;  /* 0x0000000003007212 */ /* 0x000fe200078efcff */
[----:B------:R-:W-:Y:S06]  /*1720*/  BRA `(.L_x_29) ;  /* 0x0000000000107947 */ /* 0x000fec0003800000 */
.L_x_28:
[----:B------:R-:W-:-:S04]  /*1730*/  LOP3.LUT R0, R0, 0x80000000, RZ, 0xc0, !PT ;  /* 0x8000000000007812 */ /* 0x000fc800078ec0ff */
[----:B------:R-:W-:Y:S01]  /*1740*/  LOP3.LUT R0, R0, 0x7f800000, RZ, 0xfc, !PT ;  /* 0x7f80000000007812 */ /* 0x000fe200078efcff */
[----:B------:R-:W-:Y:S06]  /*1750*/  BRA `(.L_x_29) ;  /* 0x0000000000047947 */ /* 0x000fec0003800000 */
.L_x_27:
[----:B------:R-:W-:-:S07]  /*1760*/  IMAD R0, R7, 0x800000, R0 ;  /* 0x0080000007007824 */ /* 0x000fce00078e0200 */
.L_x_29:
[----:B------:R-:W-:Y:S05]  /*1770*/  BSYNC.RECONVERGENT B2 ;  /* 0x0000000000027941 */ /* 0x000fea0003800200 */
.L_x_26:
[----:B------:R-:W-:Y:S05]  /*1780*/  BRA `(.L_x_30) ;  /* 0x0000000000207947 */ /* 0x000fea0003800000 */
.L_x_25:
[----:B------:R-:W-:-:S04]  /*1790*/  LOP3.LUT R0, R6, 0x80000000, R3, 0x48, !PT ;  /* 0x8000000006007812 */ /* 0x000fc800078e4803 */
[----:B------:R-:W-:Y:S01]  /*17a0*/  LOP3.LUT R0, R0, 0x7f800000, RZ, 0xfc, !PT ;  /* 0x7f80000000007812 */ /* 0x000fe200078efcff */
[----:B------:R-:W-:Y:S06]  /*17b0*/  BRA `(.L_x_30) ;  /* 0x0000000000147947 */ /* 0x000fec0003800000 */
.L_x_24:
[----:B------:R-:W-:Y:S01]  /*17c0*/  LOP3.LUT R0, R6, 0x80000000, R3, 0x48, !PT ;  /* 0x8000000006007812 */ /* 0x000fe200078e4803 */
[----:B------:R-:W-:Y:S06]  /*17d0*/  BRA `(.L_x_30) ;  /* 0x00000000000c7947 */ /* 0x000fec0003800000 */
.L_x_23:
[----:B------:R-:W0:Y:S01]  /*17e0*/  MUFU.RSQ R0, -QNAN ;  /* 0xffc0000000007908 */ /* 0x000e220000001400 */
[----:B------:R-:W-:Y:S05]  /*17f0*/  BRA `(.L_x_30) ;  /* 0x0000000000047947 */ /* 0x000fea0003800000 */
.L_x_22:
[----:B------:R-:W-:-:S07]  /*1800*/  FADD.FTZ R0, R3, R0 ;  /* 0x0000000003007221 */ /* 0x000fce0000010000 */
.L_x_30:
[----:B------:R-:W-:Y:S05]  /*1810*/  BSYNC.RECONVERGENT B1 ;  /* 0x0000000000017941 */ /* 0x000fea0003800200 */
.L_x_20:
[----:B------:R-:W-:Y:S02]  /*1820*/  IMAD.MOV.U32 R6, RZ, RZ, R4 ;  /* 0x000000ffff067224 */ /* 0x000fe400078e0004 */
[----:B------:R-:W-:-:S04]  /*1830*/  IMAD.MOV.U32 R7, RZ, RZ, 0x0 ;  /* 0x00000000ff077424 */ /* 0x000fc800078e00ff */
[----:B0-----:R-:W-:Y:S05]  /*1840*/  RET.REL.NODEC R6 `(_Z16avgPoolingKernelPfS_ii) ;  /* 0xffffffe406ec7950 */ /* 0x001fea0003c3ffff */
.L_x_31:
        /* <DEDUP_REMOVED lines=11> */
.L_x_53:


//--------------------- .text._Z16maxPoolingKernelPfS_ii --------------------------
	.section	.text._Z16maxPoolingKernelPfS_ii,"ax",@progbits
	.align	128
        .global         _Z16maxPoolingKernelPfS_ii
        .type           _Z16maxPoolingKernelPfS_ii,@function
        .size           _Z16maxPoolingKernelPfS_ii,(.L_x_57 - _Z16maxPoolingKernelPfS_ii)
        .other          _Z16maxPoolingKernelPfS_ii,@"STO_CUDA_ENTRY STV_DEFAULT"
_Z16maxPoolingKernelPfS_ii:
.text._Z16maxPoolingKernelPfS_ii:
[----:B------:R-:W-:Y:S01]  /*0000*/  LDC R1, c[0x0][0x37c] ;  /* 0x0000df00ff017b82 */ /* 0x000fe20000000800 */
[----:B------:R-:W0:Y:S07]  /*0010*/  S2R R0, SR_TID.Y ;  /* 0x0000000000007919 */ /* 0x000e2e0000002200 */
[----:B------:R-:W0:Y:S01]  /*0020*/  S2UR UR4, SR_CTAID.Y ;  /* 0x00000000000479c3 */ /* 0x000e220000002600 */
[----:B------:R-:W1:Y:S01]  /*0030*/  LDCU UR6, c[0x0][0x390] ;  /* 0x00007200ff0677ac */ /* 0x000e620008000800 */
[----:B------:R-:W2:Y:S06]  /*0040*/  S2R R5, SR_TID.X ;  /* 0x0000000000057919 */ /* 0x000eac0000002100 */
[----:B------:R-:W0:Y:S08]  /*0050*/  LDC R3, c[0x0][0x364] ;  /* 0x0000d900ff037b82 */ /* 0x000e300000000800 */
        /* <DEDUP_REMOVED lines=15> */
[----:B------:R-:W-:Y:S02]  /*0150*/  LOP3.LUT R0, R0, R2, RZ, 0x3c, !PT ;  /* 0x0000000200007212 */ /* 0x000fe400078e3cff */
[----:B------:R-:W-:Y:S02]  /*0160*/  ISETP.GE.AND P1, PT, R3, RZ, PT ;  /* 0x000000ff0300720c */ /* 0x000fe40003f26270 */
[----:B------:R-:W-:-:S03]  /*0170*/  ISETP.GE.AND P0, PT, R0, RZ, PT ;  /* 0x000000ff0000720c */ /* 0x000fc60003f06270 */
        /* <DEDUP_REMOVED lines=28> */
[----:B------:R-:W-:Y:S01]  /*0340*/  IMAD.MOV.U32 R0, RZ, RZ, R5 ;  /* 0x000000ffff007224 */ /* 0x000fe200078e0005 */
[----:B------:R-:W-:-:S03]  /*0350*/  LOP3.LUT R5, RZ, R2, RZ, 0x33, !PT ;  /* 0x00000002ff057212 */ /* 0x000fc600078e33ff */
[----:B------:R-:W-:Y:S01]  /*0360*/  @!P0 IMAD.MOV R0, RZ, RZ, -R0 ;  /* 0x000000ffff008224 */ /* 0x000fe200078e0a00 */
[----:B------:R-:W-:-:S04]  /*0370*/  SEL R3, R5, R6, !P2 ;  /* 0x0000000605037207 */ /* 0x000fc80005000000 */
[----:B------:R-:W-:Y:S01]  /*0380*/  SEL R5, R5, R0, !P2 ;  /* 0x0000000005057207 */ /* 0x000fe20005000000 */
[----:B------:R-:W-:Y:S01]  /*0390*/  IMAD.MOV.U32 R0, RZ, RZ, -0x800000 ;  /* 0xff800000ff007424 */ /* 0x000fe200078e00ff */
[----:B-1----:R-:W-:Y:S06]  /*03a0*/  @!P3 BRA `(.L_x_32) ;  /* 0x0000000800e0b947 */ /* 0x002fec0003800000 */
[C---:B------:R-:W-:Y:S01]  /*03b0*/  LOP3.LUT R15, R2.reuse, 0xf, RZ, 0xc0, !PT ;  /* 0x0000000f020f7812 */ /* 0x040fe200078ec0ff */
[----:B------:R-:W-:Y:S01]  /*03c0*/  UMOV UR4, URZ ;  /* 0x000000ff00047c82 */ /* 0x000fe20008000000 */
[C---:B------:R-:W-:Y:S02]  /*03d0*/  LOP3.LUT R16, R2.reuse, 0x7, RZ, 0xc0, !PT ;  /* 0x0000000702107812 */ /* 0x040fe400078ec0ff */
[----:B------:R-:W-:Y:S01]  /*03e0*/  LOP3.LUT R6, R2, 0x3, RZ, 0xc0, !PT ;  /* 0x0000000302067812 */ /* 0x000fe200078ec0ff */
[----:B------:R-:W-:Y:S02]  /*03f0*/  VIADD R0, R15, 0xffffffff ;  /* 0xffffffff0f007836 */ /* 0x000fe40000000000 */
[----:B------:R-:W-:-:S03]  /*0400*/  VIADD R4, R16, 0xffffffff ;  /* 0xffffffff10047836 */ /* 0x000fc60000000000 */
[----:B------:R-:W-:Y:S01]  /*0410*/  ISETP.GE.U32.AND P1, PT, R0, 0x7, PT ;  /* 0x000000070000780c */ /* 0x000fe20003f26070 */
[----:B------:R-:W-:Y:S01]  /*0420*/  IMAD.MOV.U32 R0, RZ, RZ, -0x800000 ;  /* 0xff800000ff007424 */ /* 0x000fe200078e00ff */
[----:B------:R-:W-:Y:S02]  /*0430*/  ISETP.GE.U32.AND P2, PT, R4, 0x3, PT ;  /* 0x000000030400780c */ /* 0x000fe40003f46070 */
[----:B------:R-:W-:-:S11]  /*0440*/  LOP3.LUT R4, R2, 0x7ffffff0, RZ, 0xc0, !PT ;  /* 0x7ffffff002047812 */ /* 0x000fd600078ec0ff */
.L_x_40:
        /* <DEDUP_REMOVED lines=10> */
.L_x_34:
        /* <DEDUP_REMOVED lines=17> */
[----:B--2---:R-:W-:Y:S02]  /*0600*/  @!P0 FMNMX R0, R0, R17, !PT ;  /* 0x0000001100008209 */ /* 0x004fe40007800000 */
[-C--:B------:R-:W-:Y:S02]  /*0610*/  ISETP.GE.AND P0, PT, R25, R10.reuse, PT ;  /* 0x0000000a1900720c */ /* 0x080fe40003f06270 */
[--C-:B------:R-:W-:Y:S02]  /*0620*/  VIADDMNMX R17, R14, 0x5, R7.reuse, !PT ;  /* 0x000000050e117846 */ /* 0x100fe40007800107 */
[----:B---3--:R-:W-:Y:S02]  /*0630*/  @!P4 FMNMX R0, R0, R19, !PT ;  /* 0x000000130000c209 */ /* 0x008fe40007800000 */
[----:B------:R-:W-:Y:S02]  /*0640*/  ISETP.GE.AND P4, PT, R17, R10, PT ;  /* 0x0000000a1100720c */ /* 0x000fe40003f86270 */
[----:B------:R-:W-:-:S02]  /*0650*/  VIADDMNMX R17, R14, 0x6, R7, !PT ;  /* 0x000000060e117846 */ /* 0x000fc40007800107 */
[----:B----4-:R-:W-:Y:S02]  /*0660*/  @!P6 FMNMX R0, R0, R21, !PT ;  /* 0x000000150000e209 */ /* 0x010fe40007800000 */
[--C-:B------:R-:W-:Y:S02]  /*0670*/  VIADDMNMX R19, R14, 0x7, R7.reuse, !PT ;  /* 0x000000070e137846 */ /* 0x100fe40007800107 */
[-C--:B------:R-:W-:Y:S02]  /*0680*/  ISETP.GE.AND P6, PT, R17, R10.reuse, PT ;  /* 0x0000000a1100720c */ /* 0x080fe40003fc6270 */
[----:B------:R-:W2:Y:S01]  /*0690*/  @!P0 LDG.E R17, desc[UR6][R12.64+0x10] ;  /* 0x000010060c118981 */ /* 0x000ea2000c1e1900 */
[----:B-----5:R-:W-:Y:S02]  /*06a0*/  @!P5 FMNMX R0, R0, R23, !PT ;  /* 0x000000170000d209 */ /* 0x020fe40007800000 */
[----:B------:R-:W-:Y:S02]  /*06b0*/  ISETP.GE.AND P5, PT, R19, R10, PT ;  /* 0x0000000a1300720c */ /* 0x000fe40003fa6270 */
[----:B------:R-:W3:Y:S06]  /*06c0*/  @!P4 LDG.E R19, desc[UR6][R12.64+0x14] ;  /* 0x000014060c13c981 */ /* 0x000eec000c1e1900 */
[----:B------:R-:W4:Y:S05]  /*06d0*/  @!P6 LDG.E R21, desc[UR6][R12.64+0x18] ;  /* 0x000018060c15e981 */ /* 0x000f2a000c1e1900 */
        /* <DEDUP_REMOVED lines=25> */
[----:B------:R-:W-:Y:S02]  /*0870*/  VIADDMNMX R19, R14, 0xf, R7, !PT ;  /* 0x0000000f0e137846 */ /* 0x000fe40007800107 */
[-C--:B------:R-:W-:Y:S02]  /*0880*/  ISETP.GE.AND P6, PT, R17, R10.reuse, PT ;  /* 0x0000000a1100720c */ /* 0x080fe40003fc6270 */
[----:B------:R-:W2:Y:S01]  /*0890*/  @!P0 LDG.E R17, desc[UR6][R12.64+0x30] ;  /* 0x000030060c118981 */ /* 0x000ea2000c1e1900 */
[----:B-----5:R-:W-:Y:S02]  /*08a0*/  @!P5 FMNMX R0, R0, R23, !PT ;  /* 0x000000170000d209 */ /* 0x020fe40007800000 */
[----:B------:R-:W-:Y:S02]  /*08b0*/  ISETP.GE.AND P5, PT, R19, R10, PT ;  /* 0x0000000a1300720c */ /* 0x000fe40003fa6270 */
[----:B------:R-:W3:Y:S06]  /*08c0*/  @!P4 LDG.E R19, desc[UR6][R12.64+0x34] ;  /* 0x000034060c13c981 */ /* 0x000eec000c1e1900 */
[----:B------:R-:W4:Y:S05]  /*08d0*/  @!P6 LDG.E R21, desc[UR6][R12.64+0x38] ;  /* 0x000038060c15e981 */ /* 0x000f2a000c1e1900 */
[----:B------:R-:W5:Y:S01]  /*08e0*/  @!P5 LDG.E R23, desc[UR6][R12.64+0x3c] ;  /* 0x00003c060c17d981 */ /* 0x000f62000c1e1900 */
[----:B------:R-:W-:Y:S01]  /*08f0*/  UIADD3 UR5, UPT, UPT, UR5, 0x10, URZ ;  /* 0x0000001005057890 */ /* 0x000fe2000fffe0ff */
[----:B--2---:R-:W-:-:S05]  /*0900*/  @!P0 FMNMX R0, R0, R17, !PT ;  /* 0x0000001100008209 */ /* 0x004fca0007800000 */
[----:B------:R-:W-:Y:S02]  /*0910*/  ISETP.NE.AND P0, PT, R4, UR5, PT ;  /* 0x0000000504007c0c */ /* 0x000fe4000bf05270 */
[----:B---3--:R-:W-:-:S04]  /*0920*/  @!P4 FMNMX R0, R0, R19, !PT ;  /* 0x000000130000c209 */ /* 0x008fc80007800000 */
[----:B----4-:R-:W-:-:S04]  /*0930*/  @!P6 FMNMX R0, R0, R21, !PT ;  /* 0x000000150000e209 */ /* 0x010fc80007800000 */
[----:B-----5:R-:W-:-:S03]  /*0940*/  @!P5 FMNMX R0, R0, R23, !PT ;  /* 0x000000170000d209 */ /* 0x020fc60007800000 */
[----:B------:R-:W-:Y:S05]  /*0950*/  @P0 BRA `(.L_x_34) ;  /* 0xfffffff800e40947 */ /* 0x000fea000383ffff */
[----:B------:R-:W-:-:S07]  /*0960*/  IMAD.MOV.U32 R10, RZ, RZ, R4 ;  /* 0x000000ffff0a7224 */ /* 0x000fce00078e0004 */
.L_x_33:
        /* <DEDUP_REMOVED lines=17> */
[--C-:B------:R-:W-:Y:S02]  /*0a80*/  VIADDMNMX R12, R14, 0x3, R7.reuse, !PT ;  /* 0x000000030e0c7846 */ /* 0x100fe40007800107 */
[----:B--2---:R-:W-:Y:S02]  /*0a90*/  @!P5 FMNMX R0, R0, R11, !PT ;  /* 0x0000000b0000d209 */ /* 0x004fe40007800000 */
[----:B------:R-:W-:Y:S02]  /*0aa0*/  ISETP.GE.AND P5, PT, R12, UR5, PT ;  /* 0x000000050c007c0c */ /* 0x000fe4000bfa6270 */
[----:B------:R-:W-:Y:S02]  /*0ab0*/  VIADDMNMX R11, R14, 0x4, R7, !PT ;  /* 0x000000040e0b7846 */ /* 0x000fe40007800107 */
[----:B---3--:R-:W-:-:S02]  /*0ac0*/  @!P4 FMNMX R0, R0, R13, !PT ;  /* 0x0000000d0000c209 */ /* 0x008fc40007800000 */
[----:B------:R-:W-:Y:S02]  /*0ad0*/  ISETP.GE.AND P4, PT, R11, UR5, PT ;  /* 0x000000050b007c0c */ /* 0x000fe4000bf86270 */
[----:B------:R-:W2:Y:S05]  /*0ae0*/  @!P6 LDG.E R11, desc[UR6][R8.64+0x8] ;  /* 0x00000806080be981 */ /* 0x000eaa000c1e1900 */
[----:B------:R-:W3:Y:S06]  /*0af0*/  @!P5 LDG.E R13, desc[UR6][R8.64+0xc] ;  /* 0x00000c06080dd981 */ /* 0x000eec000c1e1900 */
[----:B------:R-:W4:Y:S01]  /*0b00*/  @!P4 LDG.E R17, desc[UR6][R8.64+0x10] ;  /* 0x000010060811c981 */ /* 0x000f22000c1e1900 */
[----:B------:R-:W-:-:S02]  /*0b10*/  VIADDMNMX R12, R14, 0x5, R7, !PT ;  /* 0x000000050e0c7846 */ /* 0x000fc40007800107 */
[----:B--2---:R-:W-:Y:S02]  /*0b20*/  @!P6 FMNMX R0, R0, R11, !PT ;  /* 0x0000000b0000e209 */ /* 0x004fe40007800000 */
[--C-:B------:R-:W-:Y:S02]  /*0b30*/  VIADDMNMX R11, R14, 0x6, R7.reuse, !PT ;  /* 0x000000060e0b7846 */ /* 0x100fe40007800107 */
[----:B------:R-:W-:Y:S02]  /*0b40*/  ISETP.GE.AND P6, PT, R12, UR5, PT ;  /* 0x000000050c007c0c */ /* 0x000fe4000bfc6270 */
[----:B---3--:R-:W-:Y:S02]  /*0b50*/  @!P5 FMNMX R0, R0, R13, !PT ;  /* 0x0000000d0000d209 */ /* 0x008fe40007800000 */
[----:B------:R-:W-:Y:S02]  /*0b60*/  ISETP.GE.AND P5, PT, R11, UR5, PT ;  /* 0x000000050b007c0c */ /* 0x000fe4000bfa6270 */
[----:B------:R-:W-:-:S02]  /*0b70*/  VIADDMNMX R11, R14, 0x7, R7, !PT ;  /* 0x000000070e0b7846 */ /* 0x000fc40007800107 */
[----:B----4-:R-:W-:Y:S02]  /*0b80*/  @!P4 FMNMX R0, R0, R17, !PT ;  /* 0x000000110000c209 */ /* 0x010fe40007800000 */
[----:B------:R-:W-:-:S03]  /*0b90*/  ISETP.GE.AND P4, PT, R11, UR5, PT ;  /* 0x000000050b007c0c */ /* 0x000fc6000bf86270 */
[----:B------:R-:W2:Y:S04]  /*0ba0*/  @!P6 LDG.E R11, desc[UR6][R8.64+0x14] ;  /* 0x00001406080be981 */ /* 0x000ea8000c1e1900 */
[----:B------:R-:W3:Y:S06]  /*0bb0*/  @!P5 LDG.E R13, desc[UR6][R8.64+0x18] ;  /* 0x00001806080dd981 */ /* 0x000eec000c1e1900 */
[----:B------:R-:W4:Y:S01]  /*0bc0*/  @!P4 LDG.E R17, desc[UR6][R8.64+0x1c] ;  /* 0x00001c060811c981 */ /* 0x000f22000c1e1900 */
[----:B------:R-:W-:Y:S01]  /*0bd0*/  VIADD R10, R10, 0x8 ;  /* 0x000000080a0a7836 */ /* 0x000fe20000000000 */
[----:B--2---:R-:W-:-:S04]  /*0be0*/  @!P6 FMNMX R0, R0, R11, !PT ;  /* 0x0000000b0000e209 */ /* 0x004fc80007800000 */
[----:B---3--:R-:W-:-:S04]  /*0bf0*/  @!P5 FMNMX R0, R0, R13, !PT ;  /* 0x0000000d0000d209 */ /* 0x008fc80007800000 */
[----:B----4-:R-:W-:-:S07]  /*0c00*/  @!P4 FMNMX R0, R0, R17, !PT ;  /* 0x000000110000c209 */ /* 0x010fce0007800000 */
.L_x_36:
        /* <DEDUP_REMOVED lines=19> */
[----:B------:R-:W-:Y:S01]  /*0d40*/  VIADD R10, R10, 0x4 ;  /* 0x000000040a0a7836 */ /* 0x000fe20000000000 */
[----:B--2---:R-:W-:-:S04]  /*0d50*/  @!P0 FMNMX R0, R0, R11, !PT ;  /* 0x0000000b00008209 */ /* 0x004fc80007800000 */
[----:B---3--:R-:W-:-:S04]  /*0d60*/  @!P4 FMNMX R0, R0, R13, !PT ;  /* 0x0000000d0000c209 */ /* 0x008fc80007800000 */
[----:B----4-:R-:W-:-:S04]  /*0d70*/  @!P5 FMNMX R0, R0, R17, !PT ;  /* 0x000000110000d209 */ /* 0x010fc80007800000 */
[----:B-----5:R-:W-:-:S07]  /*0d80*/  @!P6 FMNMX R0, R0, R19, !PT ;  /* 0x000000130000e209 */ /* 0x020fce0007800000 */
.L_x_37:
        /* <DEDUP_REMOVED lines=13> */
[----:B--2---:R-:W-:-:S07]  /*0e60*/  FMNMX R0, R0, R11, !PT ;  /* 0x0000000b00007209 */ /* 0x004fce0007800000 */
.L_x_39:
[----:B------:R-:W-:Y:S05]  /*0e70*/  BSYNC.RECONVERGENT B0 ;  /* 0x0000000000007941 */ /* 0x000fea0003800200 */
.L_x_38:
        /* <DEDUP_REMOVED lines=8> */
[----:B--2---:R-:W-:-:S04]  /*0f00*/  @!P4 FMNMX R0, R0, R7, !PT ;  /* 0x000000070000c209 */ /* 0x004fc80007800000 */
[----:B---3--:R-:W-:-:S07]  /*0f10*/  @!P0 FMNMX R0, R0, R11, !PT ;  /* 0x0000000b00008209 */ /* 0x008fce0007800000 */
.L_x_35:
[----:B------:R-:W-:Y:S05]  /*0f20*/  @P3 BRA `(.L_x_40) ;  /* 0xfffffff400483947 */ /* 0x000fea000383ffff */
.L_x_32:
[----:B------:R-:W-:Y:S01]  /*0f30*/  IABS R9, R2 ;  /* 0x0000000200097213 */ /* 0x000fe20000000000 */
[----:B------:R-:W0:Y:S03]  /*0f40*/  LDC R13, c[0x0][0x390] ;  /* 0x0000e400ff0d7b82 */ /* 0x000e260000000800 */
[----:B------:R-:W1:Y:S08]  /*0f50*/  I2F.RP R4, R9 ;  /* 0x0000000900047306 */ /* 0x000e700000209400 */
[----:B-1----:R-:W1:Y:S01]  /*0f60*/  MUFU.RCP R4, R4 ;  /* 0x0000000400047308 */ /* 0x002e620000001000 */
[----:B0-----:R-:W-:Y:S01]  /*0f70*/  IABS R10, R13 ;  /* 0x0000000d000a7213 */ /* 0x001fe20000000000 */
[----:B-1----:R-:W-:-:S06]  /*0f80*/  VIADD R8, R4, 0xffffffe ;  /* 0x0ffffffe04087836 */ /* 0x002fcc0000000000 */
[----:B------:R-:W0:Y:S02]  /*0f90*/  F2I.FTZ.U32.TRUNC.NTZ R7, R8 ;  /* 0x0000000800077305 */ /* 0x000e24000021f000 */
[----:B0-----:R-:W-:-:S04]  /*0fa0*/  IMAD.MOV R6, RZ, RZ, -R7 ;  /* 0x000000ffff067224 */ /* 0x001fc800078e0a07 */
[----:B------:R-:W-:Y:S02]  /*0fb0*/  IMAD R11, R6, R9, RZ ;  /* 0x00000009060b7224 */ /* 0x000fe400078e02ff */
[----:B------:R-:W-:-:S04]  /*0fc0*/  IMAD.MOV.U32 R6, RZ, RZ, RZ ;  /* 0x000000ffff067224 */ /* 0x000fc800078e00ff */
[----:B------:R-:W-:-:S04]  /*0fd0*/  IMAD.HI.U32 R11, R7, R11, R6 ;  /* 0x0000000b070b7227 */ /* 0x000fc800078e0006 */
[----:B------:R-:W-:-:S04]  /*0fe0*/  IMAD.MOV.U32 R6, RZ, RZ, R10 ;  /* 0x000000ffff067224 */ /* 0x000fc800078e000a */
[----:B------:R-:W-:-:S04]  /*0ff0*/  IMAD.HI.U32 R4, R11, R6, RZ ;  /* 0x000000060b047227 */ /* 0x000fc800078e00ff */
[----:B------:R-:W-:-:S04]  /*1000*/  IMAD.MOV R7, RZ, RZ, -R4 ;  /* 0x000000ffff077224 */ /* 0x000fc800078e0a04 */
[----:B------:R-:W-:-:S05]  /*1010*/  IMAD R6, R9, R7, R6 ;  /* 0x0000000709067224 */ /* 0x000fca00078e0206 */
[----:B------:R-:W-:-:S13]  /*1020*/  ISETP.GT.U32.AND P1, PT, R9, R6, PT ;  /* 0x000000060900720c */ /* 0x000fda0003f24070 */
[----:B------:R-:W-:Y:S02]  /*1030*/  @!P1 IMAD.IADD R6, R6, 0x1, -R9 ;  /* 0x0000000106069824 */ /* 0x000fe400078e0a09 */
[----:B------:R-:W-:Y:S01]  /*1040*/  @!P1 VIADD R4, R4, 0x1 ;  /* 0x0000000104049836 */ /* 0x000fe20000000000 */
[----:B------:R-:W-:Y:S02]  /*1050*/  ISETP.NE.AND P1, PT, R2, RZ, PT ;  /* 0x000000ff0200720c */ /* 0x000fe40003f25270 */
[----:B------:R-:W-:Y:S02]  /*1060*/  ISETP.GE.U32.AND P0, PT, R6, R9, PT ;  /* 0x000000090600720c */ /* 0x000fe40003f06070 */
[----:B------:R-:W-:-:S04]  /*1070*/  LOP3.LUT R6, R13, R2, RZ, 0x3c, !PT ;  /* 0x000000020d067212 */ /* 0x000fc800078e3cff */
[----:B------:R-:W-:Y:S02]  /*1080*/  ISETP.GE.AND P2, PT, R6, RZ, PT ;  /* 0x000000ff0600720c */ /* 0x000fe40003f46270 */
[----:B------:R-:W0:Y:S05]  /*1090*/  LDC.64 R6, c[0x0][0x388] ;  /* 0x0000e200ff067b82 */ /* 0x000e2a0000000a00 */
[----:B------:R-:W-:-:S06]  /*10a0*/  @P0 VIADD R4, R4, 0x1 ;  /* 0x0000000104040836 */ /* 0x000fcc0000000000 */
[----:B------:R-:W-:Y:S01]  /*10b0*/  @!P2 IMAD.MOV R4, RZ, RZ, -R4 ;  /* 0x000000ffff04a224 */ /* 0x000fe200078e0a04 */
[----:B------:R-:W-:-:S05]  /*10c0*/  @!P1 LOP3.LUT R4, RZ, R2, RZ, 0x33, !PT ;  /* 0x00000002ff049212 */ /* 0x000fca00078e33ff */
[----:B------:R-:W-:-:S04]  /*10d0*/  IMAD R3, R3, R4, R5 ;  /* 0x0000000403037224 */ /* 0x000fc800078e0205 */
[----:B0-----:R-:W-:-:S05]  /*10e0*/  IMAD.WIDE R2, R3, 0x4, R6 ;  /* 0x0000000403027825 */ /* 0x001fca00078e0206 */
[----:B------:R-:W-:Y:S01]  /*10f0*/  STG.E desc[UR6][R2.64], R0 ;  /* 0x0000000002007986 */ /* 0x000fe2000c101906 */
[----:B------:R-:W-:Y:S05]  /*1100*/  EXIT ;  /* 0x000000000000794d */ /* 0x000fea0003800000 */
.L_x_41:
        /* <DEDUP_REMOVED lines=15> */
.L_x_57:


//--------------------- .text._Z10tanhKernelPfS_ii --------------------------
	.section	.text._Z10tanhKernelPfS_ii,"ax",@progbits
	.align	128
        .global         _Z10tanhKernelPfS_ii
        .type           _Z10tanhKernelPfS_ii,@function
        .size           _Z10tanhKernelPfS_ii,(.L_x_58 - _Z10tanhKernelPfS_ii)
        .other          _Z10tanhKernelPfS_ii,@"STO_CUDA_ENTRY STV_DEFAULT"
_Z10tanhKernelPfS_ii:
.text._Z10tanhKernelPfS_ii:
[----:B------:R-:W-:Y:S01]  /*0000*/  LDC R1, c[0x0][0x37c] ;  /* 0x0000df00ff017b82 */ /* 0x000fe20000000800 */
[----:B------:R-:W0:Y:S07]  /*0010*/  S2R R2, SR_TID.X ;  /* 0x0000000000027919 */ /* 0x000e2e0000002100 */
[----:B------:R-:W1:Y:S01]  /*0020*/  LDC R0, c[0x0][0x364] ;  /* 0x0000d900ff007b82 */ /* 0x000e620000000800 */
[----:B------:R-:W2:Y:S01]  /*0030*/  LDCU.64 UR6, c[0x0][0x390] ;  /* 0x00007200ff0677ac */ /* 0x000ea20008000a00 */
[----:B------:R-:W1:Y:S06]  /*0040*/  S2R R3, SR_TID.Y ;  /* 0x0000000000037919 */ /* 0x000e6c0000002200 */
[----:B------:R-:W0:Y:S08]  /*0050*/  S2UR UR5, SR_CTAID.X ;  /* 0x00000000000579c3 */ /* 0x000e300000002500 */
[----:B------:R-:W0:Y:S08]  /*0060*/  LDC R5, c[0x0][0x360] ;  /* 0x0000d800ff057b82 */ /* 0x000e300000000800 */
[----:B------:R-:W1:Y:S01]  /*0070*/  S2UR UR4, SR_CTAID.Y ;  /* 0x00000000000479c3 */ /* 0x000e620000002600 */
[----:B0-----:R-:W-:-:S05]  /*0080*/  IMAD R5, R5, UR5, R2 ;  /* 0x0000000505057c24 */ /* 0x001fca000f8e0202 */
[----:B--2---:R-:W-:Y:S01]  /*0090*/  ISETP.GE.AND P0, PT, R5, UR7, PT ;  /* 0x0000000705007c0c */ /* 0x004fe2000bf06270 */
[----:B-1----:R-:W-:-:S05]  /*00a0*/  IMAD R0, R0, UR4, R3 ;  /* 0x0000000400007c24 */ /* 0x002fca000f8e0203 */
[----:B------:R-:W-:-:S13]  /*00b0*/  ISETP.GE.OR P0, PT, R0, UR6, P0 ;  /* 0x0000000600007c0c */ /* 0x000fda0008706670 */
[----:B------:R-:W-:Y:S05]  /*00c0*/  @P0 EXIT ;  /* 0x000000000000094d */ /* 0x000fea0003800000 */
[----:B------:R-:W0:Y:S01]  /*00d0*/  LDC.64 R2, c[0x0][0x380] ;  /* 0x0000e000ff027b82 */ /* 0x000e220000000a00 */
[----:B------:R-:W1:Y:S01]  /*00e0*/  LDCU.64 UR4, c[0x0][0x358] ;  /* 0x00006b00ff0477ac */ /* 0x000e620008000a00 */
[----:B------:R-:W-:Y:S01]  /*00f0*/  IMAD R7, R0, UR7, R5 ;  /* 0x0000000700077c24 */ /* 0x000fe2000f8e0205 */
[----:B------:R-:W-:Y:S01]  /*0100*/  MOV R10, 0x3c80f082 ;  /* 0x3c80f082000a7802 */ /* 0x000fe20000000f00 */
[----:B------:R-:W-:-:S04]  /*0110*/  HFMA2 R9, -RZ, RZ, 1.875, 0 ;  /* 0x3f800000ff097431 */ /* 0x000fc800000001ff */
[----:B------:R-:W2:Y:S01]  /*0120*/  LDC.64 R4, c[0x0][0x388] ;  /* 0x0000e200ff047b82 */ /* 0x000ea20000000a00 */
[----:B0-----:R-:W-:-:S05]  /*0130*/  IMAD.WIDE R2, R7, 0x4, R2 ;  /* 0x0000000407027825 */ /* 0x001fca00078e0202 */
[----:B-1----:R2:W3:Y:S02]  /*0140*/  LDG.E R6, desc[UR4][R2.64] ;  /* 0x0000000402067981 */ /* 0x0024e4000c1e1900 */
[----:B--2---:R-:W-:-:S04]  /*0150*/  IMAD.WIDE R2, R7, 0x4, R4 ;  /* 0x0000000407027825 */ /* 0x004fc800078e0204 */
[C---:B---3--:R-:W-:Y:S01]  /*0160*/  FMUL R0, |R6|.reuse, 2.8853900432586669922 ;  /* 0x4038aa3b06007820 */ /* 0x048fe20000400200 */
[C---:B------:R-:W-:Y:S01]  /*0170*/  FMUL R11, R6.reuse, R6 ;  /* 0x00000006060b7220 */ /* 0x040fe20000400000 */
[C---:B------:R-:W-:Y:S02]  /*0180*/  FSETP.GE.AND P1, PT, |R6|.reuse, 0.60000002384185791016, PT ;  /* 0x3f19999a0600780b */ /* 0x040fe40003f26200 */
[----:B------:R-:W-:Y:S01]  /*0190*/  FSETP.GE.AND P0, PT, |R6|, 9.010913848876953125, PT ;  /* 0x41102cb40600780b */ /* 0x000fe20003f06200 */
[C---:B------:R-:W-:Y:S01]  /*01a0*/  FFMA R10, R11.reuse, R10, -0.052303962409496307373 ;  /* 0xbd563cae0b0a7423 */ /* 0x040fe2000000000a */
[----:B------:R-:W0:Y:S02]  /*01b0*/  MUFU.EX2 R0, R0 ;  /* 0x0000000000007308 */ /* 0x000e240000000800 */
[----:B0-----:R-:W-:Y:S01]  /*01c0*/  FADD R8, R0, 1 ;  /* 0x3f80000000087421 */ /* 0x001fe20000000000 */
[----:B------:R-:W-:-:S04]  /*01d0*/  FFMA R0, R11, R10, 0.1331529766321182251 ;  /* 0x3e0859410b007423 */ /* 0x000fc8000000000a */
[C---:B------:R-:W-:Y:S01]  /*01e0*/  FFMA R0, R11.reuse, R0, -0.33332768082618713379 ;  /* 0xbeaaa9ed0b007423 */ /* 0x040fe20000000000 */
[----:B------:R-:W0:Y:S03]  /*01f0*/  MUFU.RCP R8, R8 ;  /* 0x0000000800087308 */ /* 0x000e260000001000 */
[----:B------:R-:W-:Y:S01]  /*0200*/  FFMA R11, R11, R0, RZ ;  /* 0x000000000b0b7223 */ /* 0x000fe200000000ff */
[----:B0-----:R-:W-:-:S05]  /*0210*/  FFMA R9, R8, -2, R9 ;  /* 0xc000000008097823 */ /* 0x001fca0000000009 */
[----:B------:R-:W-:-:S04]  /*0220*/  FSEL R9, R9, 1, !P0 ;  /* 0x3f80000009097808 */ /* 0x000fc80004000000 */
[--C-:B------:R-:W-:Y:S01]  /*0230*/  LOP3.LUT R9, R9, 0x80000000, R6.reuse, 0xb8, !PT ;  /* 0x8000000009097812 */ /* 0x100fe200078eb806 */
[----:B------:R-:W-:-:S05]  /*0240*/  @!P1 FFMA R9, R6, R11, R6 ;  /* 0x0000000b06099223 */ /* 0x000fca0000000006 */
[----:B------:R-:W-:Y:S01]  /*0250*/  STG.E desc[UR4][R2.64], R9 ;  /* 0x0000000902007986 */ /* 0x000fe2000c101904 */
[----:B------:R-:W-:Y:S05]  /*0260*/  EXIT ;  /* 0x000000000000794d */ /* 0x000fea0003800000 */
.L_x_42:
        /* <DEDUP_REMOVED lines=9> */
.L_x_58:


//--------------------- .text._Z10reluKernelPfS_ii --------------------------
	.section	.text._Z10reluKernelPfS_ii,"ax",@progbits
	.align	128
        .global         _Z10reluKernelPfS_ii
        .type           _Z10reluKernelPfS_ii,@function
        .size           _Z10reluKernelPfS_ii,(.L_x_59 - _Z10reluKernelPfS_ii)
        .other          _Z10reluKernelPfS_ii,@"STO_CUDA_ENTRY STV_DEFAULT"
_Z10reluKernelPfS_ii:
.text._Z10reluKernelPfS_ii:
        /* <DEDUP_REMOVED lines=15> */
[----:B------:R-:W-:-:S06]  /*00f0*/  IMAD R7, R0, UR7, R5 ;  /* 0x0000000700077c24 */ /* 0x000fcc000f8e0205 */
[----:B------:R-:W2:Y:S01]  /*0100*/  LDC.64 R4, c[0x0][0x388] ;  /* 0x0000e200ff047b82 */ /* 0x000ea20000000a00 */
[----:B0-----:R-:W-:-:S06]  /*0110*/  IMAD.WIDE R2, R7, 0x4, R2 ;  /* 0x0000000407027825 */ /* 0x001fcc00078e0202 */
[----:B-1----:R-:W3:Y:S01]  /*0120*/  LDG.E R2, desc[UR4][R2.64] ;  /* 0x0000000402027981 */ /* 0x002ee2000c1e1900 */
[----:B--2---:R-:W-:Y:S01]  /*0130*/  IMAD.WIDE R4, R7, 0x4, R4 ;  /* 0x0000000407047825 */ /* 0x004fe200078e0204 */
[----:B---3--:R-:W-:-:S05]  /*0140*/  FMNMX R7, RZ, R2, !PT ;  /* 0x00000002ff077209 */ /* 0x008fca0007800000 */
[----:B------:R-:W-:Y:S01]  /*0150*/  STG.E desc[UR4][R4.64], R7 ;  /* 0x0000000704007986 */ /* 0x000fe2000c101904 */
[----:B------:R-:W-:Y:S05]  /*0160*/  EXIT ;  /* 0x000000000000794d */ /* 0x000fea0003800000 */
.L_x_43:
        /* <DEDUP_REMOVED lines=9> */
.L_x_59:


//--------------------- .text._Z17convolutionKernelPfS_S_ii --------------------------
	.section	.text._Z17convolutionKernelPfS_S_ii,"ax",@progbits
	.align	128
        .global         _Z17convolutionKernelPfS_S_ii
        .type           _Z17convolutionKernelPfS_S_ii,@function
        .size           _Z17convolutionKernelPfS_S_ii,(.L_x_60 - _Z17convolutionKernelPfS_S_ii)
        .other          _Z17convolutionKernelPfS_S_ii,@"STO_CUDA_ENTRY STV_DEFAULT"
_Z17convolutionKernelPfS_S_ii:
.text._Z17convolutionKernelPfS_S_ii:
[----:B------:R-:W-:Y:S01]  /*0000*/  LDC R1, c[0x0][0x37c] ;  /* 0x0000df00ff017b82 */ /* 0x000fe20000000800 */
[----:B------:R-:W0:Y:S07]  /*0010*/  S2R R3, SR_TID.X ;  /* 0x0000000000037919 */ /* 0x000e2e0000002100 */
[----:B------:R-:W0:Y:S01]  /*0020*/  LDC R0, c[0x0][0x360] ;  /* 0x0000d800ff007b82 */ /* 0x000e220000000800 */
[----:B------:R-:W1:Y:S07]  /*0030*/  S2R R2, SR_TID.Y ;  /* 0x0000000000027919 */ /* 0x000e6e0000002200 */
[----:B------:R-:W0:Y:S08]  /*0040*/  S2UR UR4, SR_CTAID.X ;  /* 0x00000000000479c3 */ /* 0x000e300000002500 */
[----:B------:R-:W1:Y:S08]  /*0050*/  S2UR UR5, SR_CTAID.Y ;  /* 0x00000000000579c3 */ /* 0x000e700000002600 */
[----:B------:R-:W1:Y:S08]  /*0060*/  LDC R7, c[0x0][0x364] ;  /* 0x0000d900ff077b82 */ /* 0x000e700000000800 */
[----:B------:R-:W2:Y:S01]  /*0070*/  LDC.64 R8, c[0x0][0x398] ;  /* 0x0000e600ff087b82 */ /* 0x000ea20000000a00 */
[----:B0-----:R-:W-:-:S02]  /*0080*/  IMAD R0, R0, UR4, R3 ;  /* 0x0000000400007c24 */ /* 0x001fc4000f8e0203 */
[----:B-1----:R-:W-:-:S05]  /*0090*/  IMAD R7, R7, UR5, R2 ;  /* 0x0000000507077c24 */ /* 0x002fca000f8e0202 */
[----:B------:R-:W-:Y:S02]  /*00a0*/  VIMNMX R3, PT, PT, R0, R7, !PT ;  /* 0x0000000700037248 */ /* 0x000fe40007fe0100 */
[----:B--2---:R-:W-:-:S04]  /*00b0*/  IADD3 R6, PT, PT, R8, -R9, RZ ;  /* 0x8000000908067210 */ /* 0x004fc80007ffe0ff */
[----:B------:R-:W-:-:S13]  /*00c0*/  ISETP.GT.AND P0, PT, R3, R6, PT ;  /* 0x000000060300720c */ /* 0x000fda0003f04270 */
[----:B------:R-:W-:Y:S05]  /*00d0*/  @P0 EXIT ;  /* 0x000000000000094d */ /* 0x000fea0003800000 */
[----:B------:R-:W-:Y:S01]  /*00e0*/  ISETP.GE.AND P0, PT, R9, 0x1, PT ;  /* 0x000000010900780c */ /* 0x000fe20003f06270 */
[----:B------:R-:W0:Y:S01]  /*00f0*/  LDCU.64 UR10, c[0x0][0x358] ;  /* 0x00006b00ff0a77ac */ /* 0x000e220008000a00 */
[----:B------:R-:W-:-:S11]  /*0100*/  HFMA2 R14, -RZ, RZ, 0, 0 ;  /* 0x00000000ff0e7431 */ /* 0x000fd600000001ff */
[----:B------:R-:W-:Y:S05]  /*0110*/  @!P0 BRA `(.L_x_44) ;  /* 0x0000000800dc8947 */ /* 0x000fea0003800000 */
[----:B------:R-:W1:Y:S01]  /*0120*/  LDCU.64 UR6, c[0x0][0x380] ;  /* 0x00007000ff0677ac */ /* 0x000e620008000a00 */
[C---:B------:R-:W-:Y:S02]  /*0130*/  LOP3.LUT R8, R9.reuse, 0x7ffffff0, RZ, 0xc0, !PT ;  /* 0x7ffffff009087812 */ /* 0x040fe400078ec0ff */
[C---:B------:R-:W-:Y:S01]  /*0140*/  LOP3.LUT R17, R9.reuse, 0xf, RZ, 0xc0, !PT ;  /* 0x0000000f09117812 */ /* 0x040fe200078ec0ff */
[----:B------:R-:W-:Y:S01]  /*0150*/  UMOV UR4, URZ ;  /* 0x000000ff00047c82 */ /* 0x000fe20008000000 */
[C---:B------:R-:W-:Y:S01]  /*0160*/  LOP3.LUT R18, R9.reuse, 0x7, RZ, 0xc0, !PT ;  /* 0x0000000709127812 */ /* 0x040fe200078ec0ff */
[----:B------:R-:W-:Y:S01]  /*0170*/  IMAD.MOV R10, RZ, RZ, -R8 ;  /* 0x000000ffff0a7224 */ /* 0x000fe200078e0a08 */
[----:B------:R-:W-:Y:S02]  /*0180*/  LOP3.LUT R9, R9, 0x3, RZ, 0xc0, !PT ;  /* 0x0000000309097812 */ /* 0x000fe400078ec0ff */
[----:B------:R-:W-:Y:S01]  /*0190*/  MOV R14, RZ ;  /* 0x000000ff000e7202 */ /* 0x000fe20000000f00 */
[----:B-1----:R-:W-:-:S04]  /*01a0*/  UIADD3 UR5, UP0, UPT, UR6, 0x20, URZ ;  /* 0x0000002006057890 */ /* 0x002fc8000ff1e0ff */
[----:B------:R-:W-:-:S12]  /*01b0*/  UIADD3.X UR8, UPT, UPT, URZ, UR7, URZ, UP0, !UPT ;  /* 0x00000007ff087290 */ /* 0x000fd800087fe4ff */
.L_x_50:
[----:B------:R-:W1:Y:S01]  /*01c0*/  LDCU.64 UR6, c[0x0][0x398] ;  /* 0x00007300ff0677ac */ /* 0x000e620008000a00 */
[----:B------:R-:W-:Y:S02]  /*01d0*/  IADD3 R11, PT, PT, R7, UR4, RZ ;  /* 0x00000004070b7c10 */ /* 0x000fe4000fffe0ff */
[----:B------:R-:W-:Y:S01]  /*01e0*/  MOV R16, RZ ;  /* 0x000000ff00107202 */ /* 0x000fe20000000f00 */
[----:B-1----:R-:W-:Y:S02]  /*01f0*/  UISETP.GE.U32.AND UP1, UPT, UR7, 0x10, UPT ;  /* 0x000000100700788c */ /* 0x002fe4000bf26070 */
[----:B------:R-:W-:Y:S01]  /*0200*/  IMAD R11, R11, UR6, R0 ;  /* 0x000000060b0b7c24 */ /* 0x000fe2000f8e0200 */
[----:B------:R-:W-:Y:S02]  /*0210*/  UIMAD UR12, UR4, UR7, URZ ;  /* 0x00000007040c72a4 */ /* 0x000fe4000f8e02ff */
[----:B------:R-:W-:-:S04]  /*0220*/  UIADD3 UR4, UPT, UPT, UR4, 0x1, URZ ;  /* 0x0000000104047890 */ /* 0x000fc8000fffe0ff */
[----:B------:R-:W-:Y:S01]  /*0230*/  UISETP.NE.AND UP0, UPT, UR4, UR7, UPT ;  /* 0x000000070400728c */ /* 0x000fe2000bf05270 */
[----:B------:R-:W-:Y:S10]  /*0240*/  BRA.U !UP1, `(.L_x_45) ;  /* 0x0000000509107547 */ /* 0x000ff4000b800000 */
[----:B------:R-:W1:Y:S01]  /*0250*/  LDCU.64 UR6, c[0x0][0x388] ;  /* 0x00007100ff0677ac */ /* 0x000e620008000a00 */
[----:B------:R-:W-:Y:S01]  /*0260*/  MOV R12, R11 ;  /* 0x0000000b000c7202 */ /* 0x000fe20000000f00 */
[----:B------:R-:W-:Y:S01]  /*0270*/  IMAD.MOV.U32 R13, RZ, RZ, R10 ;  /* 0x000000ffff0d7224 */ /* 0x000fe200078e000a */
[----:B-1----:R-:W-:-:S04]  /*0280*/  UIMAD.WIDE.U32 UR6, UR12, 0x4, UR6 ;  /* 0x000000040c0678a5 */ /* 0x002fc8000f8e0006 */
[----:B------:R-:W-:-:S04]  /*0290*/  UIADD3 UR9, UP1, UPT, UR6, 0x20, URZ ;  /* 0x0000002006097890 */ /* 0x000fc8000ff3e0ff */
[----:B------:R-:W-:Y:S02]  /*02a0*/  UIADD3.X UR6, UPT, UPT, URZ, UR7, URZ, UP1, !UPT ;  /* 0x00000007ff067290 */ /* 0x000fe40008ffe4ff */
[----:B------:R-:W-:-:S04]  /*02b0*/  MOV R15, UR9 ;  /* 0x00000009000f7c02 */ /* 0x000fc80008000f00 */
[----:B------:R-:W-:-:S07]  /*02c0*/  MOV R16, UR6 ;  /* 0x0000000600107c02 */ /* 0x000fce0008000f00 */
.L_x_46:
[----:B------:R-:W-:Y:S01]  /*02d0*/  MOV R4, UR5 ;  /* 0x0000000500047c02 */ /* 0x000fe20008000f00 */
[----:B------:R-:W-:Y:S01]  /*02e0*/  IMAD.U32 R5, RZ, RZ, UR8 ;  /* 0x00000008ff057e24 */ /* 0x000fe2000f8e00ff */
[----:B------:R-:W-:Y:S02]  /*02f0*/  MOV R2, R15 ;  /* 0x0000000f00027202 */ /* 0x000fe40000000f00 */
[----:B------:R-:W-:Y:S01]  /*0300*/  MOV R3, R16 ;  /* 0x0000001000037202 */ /* 0x000fe20000000f00 */
[----:B------:R-:W-:-:S04]  /*0310*/  IMAD.WIDE R4, R12, 0x4, R4 ;  /* 0x000000040c047825 */ /* 0x000fc800078e0204 */
[----:B0-----:R-:W2:Y:S04]  /*0320*/  LDG.E R24, desc[UR10][R2.64+-0x20] ;  /* 0xffffe00a02187981 */ /* 0x001ea8000c1e1900 */
[----:B------:R-:W2:Y:S04]  /*0330*/  LDG.E R15, desc[UR10][R4.64+-0x20] ;  /* 0xffffe00a040f7981 */ /* 0x000ea8000c1e1900 */
[----:B------:R-:W3:Y:S04]  /*0340*/  LDG.E R25, desc[UR10][R2.64+-0x1c] ;  /* 0xffffe40a02197981 */ /* 0x000ee8000c1e1900 */
[----:B------:R-:W3:Y:S04]  /*0350*/  LDG.E R26, desc[UR10][R4.64+-0x1c] ;  /* 0xffffe40a041a7981 */ /* 0x000ee8000c1e1900 */
[----:B------:R-:W4:Y:S04]  /*0360*/  LDG.E R22, desc[UR10][R2.64+-0x18] ;  /* 0xffffe80a02167981 */ /* 0x000f28000c1e1900 */
[----:B------:R-:W4:Y:S04]  /*0370*/  LDG.E R23, desc[UR10][R4.64+-0x18] ;  /* 0xffffe80a04177981 */ /* 0x000f28000c1e1900 */
[----:B------:R-:W5:Y:S04]  /*0380*/  LDG.E R20, desc[UR10][R2.64+-0x14] ;  /* 0xffffec0a02147981 */ /* 0x000f68000c1e1900 */
[----:B------:R-:W5:Y:S04]  /*0390*/  LDG.E R21, desc[UR10][R4.64+-0x14] ;  /* 0xffffec0a04157981 */ /* 0x000f68000c1e1900 */
[----:B------:R-:W5:Y:S04]  /*03a0*/  LDG.E R16, desc[UR10][R2.64+-0x10] ;  /* 0xfffff00a02107981 */ /* 0x000f68000c1e1900 */
[----:B------:R-:W5:Y:S04]  /*03b0*/  LDG.E R19, desc[UR10][R4.64+-0x10] ;  /* 0xfffff00a04137981 */ /* 0x000f68000c1e1900 */
[----:B------:R-:W5:Y:S01]  /*03c0*/  LDG.E R27, desc[UR10][R2.64+0x1c] ;  /* 0x00001c0a021b7981 */ /* 0x000f62000c1e1900 */
[----:B--2---:R-:W-:-:S03]  /*03d0*/  FFMA R15, R15, R24, R14 ;  /* 0x000000180f0f7223 */ /* 0x004fc6000000000e */
[----:B------:R-:W2:Y:S04]  /*03e0*/  LDG.E R14, desc[UR10][R2.64+-0xc] ;  /* 0xfffff40a020e7981 */ /* 0x000ea8000c1e1900 */
[----:B------:R-:W2:Y:S01]  /*03f0*/  LDG.E R24, desc[UR10][R2.64] ;  /* 0x0000000a02187981 */ /* 0x000ea2000c1e1900 */
[----:B---3--:R-:W-:-:S03]  /*0400*/  FFMA R26, R26, R25, R15 ;  /* 0x000000191a1a7223 */ /* 0x008fc6000000000f */
[----:B------:R-:W2:Y:S04]  /*0410*/  LDG.E R15, desc[UR10][R4.64+-0xc] ;  /* 0xfffff40a040f7981 */ /* 0x000ea8000c1e1900 */
[----:B------:R-:W3:Y:S01]  /*0420*/  LDG.E R25, desc[UR10][R4.64] ;  /* 0x0000000a04197981 */ /* 0x000ee2000c1e1900 */
[----:B----4-:R-:W-:-:S03]  /*0430*/  FFMA R26, R23, R22, R26 ;  /* 0x00000016171a7223 */ /* 0x010fc6000000001a */
[----:B------:R-:W4:Y:S04]  /*0440*/  LDG.E R22, desc[UR10][R2.64+-0x8] ;  /* 0xfffff80a02167981 */ /* 0x000f28000c1e1900 */
[----:B------:R-:W4:Y:S01]  /*0450*/  LDG.E R23, desc[UR10][R4.64+-0x8] ;  /* 0xfffff80a04177981 */ /* 0x000f22000c1e1900 */
[----:B-----5:R-:W-:-:S03]  /*0460*/  FFMA R26, R21, R20, R26 ;  /* 0x00000014151a7223 */ /* 0x020fc6000000001a */
[----:B------:R-:W5:Y:S04]  /*0470*/  LDG.E R20, desc[UR10][R2.64+-0x4] ;  /* 0xfffffc0a02147981 */ /* 0x000f68000c1e1900 */
[----:B------:R-:W5:Y:S01]  /*0480*/  LDG.E R21, desc[UR10][R4.64+-0x4] ;  /* 0xfffffc0a04157981 */ /* 0x000f62000c1e1900 */
[----:B------:R-:W-:-:S03]  /*0490*/  FFMA R26, R19, R16, R26 ;  /* 0x00000010131a7223 */ /* 0x000fc6000000001a */
[----:B------:R-:W3:Y:S04]  /*04a0*/  LDG.E R19, desc[UR10][R2.64+0x4] ;  /* 0x0000040a02137981 */ /* 0x000ee8000c1e1900 */
[----:B------:R-:W3:Y:S01]  /*04b0*/  LDG.E R16, desc[UR10][R4.64+0x4] ;  /* 0x0000040a04107981 */ /* 0x000ee2000c1e1900 */
[----:B--2---:R-:W-:-:S03]  /*04c0*/  FFMA R14, R15, R14, R26 ;  /* 0x0000000e0f0e7223 */ /* 0x004fc6000000001a */
[----:B------:R-:W2:Y:S04]  /*04d0*/  LDG.E R15, desc[UR10][R2.64+0x8] ;  /* 0x0000080a020f7981 */ /* 0x000ea8000c1e1900 */
[----:B------:R-:W2:Y:S01]  /*04e0*/  LDG.E R26, desc[UR10][R4.64+0x1c] ;  /* 0x00001c0a041a7981 */ /* 0x000ea2000c1e1900 */
[----:B----4-:R-:W-:-:S03]  /*04f0*/  FFMA R22, R23, R22, R14 ;  /* 0x0000001617167223 */ /* 0x010fc6000000000e */
[----:B------:R-:W2:Y:S04]  /*0500*/  LDG.E R14, desc[UR10][R4.64+0x8] ;  /* 0x0000080a040e7981 */ /* 0x000ea8000c1e1900 */
[----:B------:R-:W4:Y:S01]  /*0510*/  LDG.E R23, desc[UR10][R4.64+0x10] ;  /* 0x0000100a04177981 */ /* 0x000f22000c1e1900 */
[----:B-----5:R-:W-:-:S03]  /*0520*/  FFMA R22, R21, R20, R22 ;  /* 0x0000001415167223 */ /* 0x020fc60000000016 */
[----:B------:R-:W5:Y:S01]  /*0530*/  LDG.E R21, desc[UR10][R2.64+0xc] ;  /* 0x00000c0a02157981 */ /* 0x000f62000c1e1900 */
[----:B---3--:R-:W-:-:S03]  /*0540*/  FFMA R25, R25, R24, R22 ;  /* 0x0000001819197223 */ /* 0x008fc60000000016 */
[----:B------:R-:W5:Y:S04]  /*0550*/  LDG.E R20, desc[UR10][R4.64+0xc] ;  /* 0x00000c0a04147981 */ /* 0x000f68000c1e1900 */
[----:B------:R-:W4:Y:S01]  /*0560*/  LDG.E R22, desc[UR10][R2.64+0x10] ;  /* 0x0000100a02167981 */ /* 0x000f22000c1e1900 */
[----:B------:R-:W-:-:S03]  /*0570*/  FFMA R29, R16, R19, R25 ;  /* 0x00000013101d7223 */ /* 0x000fc60000000019 */
[----:B------:R-:W3:Y:S04]  /*0580*/  LDG.E R25, desc[UR10][R2.64+0x14] ;  /* 0x0000140a02197981 */ /* 0x000ee8000c1e1900 */
[----:B------:R-:W3:Y:S04]  /*0590*/  LDG.E R24, desc[UR10][R4.64+0x14] ;  /* 0x0000140a04187981 */ /* 0x000ee8000c1e1900 */
[----:B------:R-:W3:Y:S04]  /*05a0*/  LDG.E R16, desc[UR10][R2.64+0x18] ;  /* 0x0000180a02107981 */ /* 0x000ee8000c1e1900 */
[----:B------:R-:W3:Y:S01]  /*05b0*/  LDG.E R19, desc[UR10][R4.64+0x18] ;  /* 0x0000180a04137981 */ /* 0x000ee2000c1e1900 */
[----:B------:R-:W-:-:S04]  /*05c0*/  IADD3 R13, PT, PT, R13, 0x10, RZ ;  /* 0x000000100d0d7810 */ /* 0x000fc80007ffe0ff */
[----:B------:R-:W-:Y:S02]  /*05d0*/  ISETP.NE.AND P0, PT, R13, RZ, PT ;  /* 0x000000ff0d00720c */ /* 0x000fe40003f05270 */
[----:B------:R-:W-:Y:S01]  /*05e0*/  IADD3 R12, PT, PT, R12, 0x10, RZ ;  /* 0x000000100c0c7810 */ /* 0x000fe20007ffe0ff */
[----:B--2---:R-:W-:-:S04]  /*05f0*/  FFMA R15, R14, R15, R29 ;  /* 0x0000000f0e0f7223 */ /* 0x004fc8000000001d */
[----:B-----5:R-:W-:-:S04]  /*0600*/  FFMA R20, R20, R21, R15 ;  /* 0x0000001514147223 */ /* 0x020fc8000000000f */
[----:B----4-:R-:W-:Y:S01]  /*0610*/  FFMA R23, R23, R22, R20 ;  /* 0x0000001617177223 */ /* 0x010fe20000000014 */
[----:B------:R-:W-:-:S03]  /*0620*/  IADD3 R15, P1, PT, R2, 0x40, RZ ;  /* 0x00000040020f7810 */ /* 0x000fc60007f3e0ff */
[----:B---3--:R-:W-:-:S04]  /*0630*/  FFMA R24, R24, R25, R23 ;  /* 0x0000001918187223 */ /* 0x008fc80000000017 */
[----:B------:R-:W-:Y:S01]  /*0640*/  FFMA R19, R19, R16, R24 ;  /* 0x0000001013137223 */ /* 0x000fe20000000018 */
[----:B------:R-:W-:-:S03]  /*0650*/  IMAD.X R16, RZ, RZ, R3, P1 ;  /* 0x000000ffff107224 */ /* 0x000fc600008e0603 */
[----:B------:R-:W-:Y:S01]  /*0660*/  FFMA R14, R26, R27, R19 ;  /* 0x0000001b1a0e7223 */ /* 0x000fe20000000013 */
[----:B------:R-:W-:Y:S06]  /*0670*/  @P0 BRA `(.L_x_46) ;  /* 0xfffffffc00140947 */ /* 0x000fec000383ffff */
[----:B------:R-:W-:-:S07]  /*0680*/  MOV R16, R8 ;  /* 0x0000000800107202 */ /* 0x000fce0000000f00 */
.L_x_45:
[----:B------:R-:W-:-:S13]  /*0690*/  ISETP.NE.AND P0, PT, R17, RZ, PT ;  /* 0x000000ff1100720c */ /* 0x000fda0003f05270 */
[----:B------:R-:W-:Y:S05]  /*06a0*/  @!P0 BRA `(.L_x_47) ;  /* 0x0000000400748947 */ /* 0x000fea0003800000 */
[----:B------:R-:W-:Y:S02]  /*06b0*/  IADD3 R2, PT, PT, R17, -0x1, RZ ;  /* 0xffffffff11027810 */ /* 0x000fe40007ffe0ff */
[----:B------:R-:W-:Y:S02]  /*06c0*/  ISETP.NE.AND P0, PT, R18, RZ, PT ;  /* 0x000000ff1200720c */ /* 0x000fe40003f05270 */
[----:B------:R-:W-:-:S13]  /*06d0*/  ISETP.GE.U32.AND P1, PT, R2, 0x7, PT ;  /* 0x000000070200780c */ /* 0x000fda0003f26070 */
[----:B------:R-:W-:Y:S05]  /*06e0*/  @!P1 BRA `(.L_x_48) ;  /* 0x0000000000909947 */ /* 0x000fea0003800000 */
[----:B------:R-:W1:Y:S01]  /*06f0*/  LDC.64 R12, c[0x0][0x388] ;  /* 0x0000e200ff0c7b82 */ /* 0x000e620000000a00 */
[----:B------:R-:W-:Y:S01]  /*0700*/  IADD3 R5, PT, PT, R11, R16, RZ ;  /* 0x000000100b057210 */ /* 0x000fe20007ffe0ff */
[----:B------:R-:W-:-:S06]  /*0710*/  VIADD R15, R16, UR12 ;  /* 0x0000000c100f7c36 */ /* 0x000fcc0008000000 */
[----:B------:R-:W2:Y:S01]  /*0720*/  LDC.64 R2, c[0x0][0x380] ;  /* 0x0000e000ff027b82 */ /* 0x000ea20000000a00 */
[----:B-1----:R-:W-:-:S05]  /*0730*/  IMAD.WIDE.U32 R12, R15, 0x4, R12 ;  /* 0x000000040f0c7825 */ /* 0x002fca00078e000c */
[----:B0-----:R-:W3:Y:S01]  /*0740*/  LDG.E R23, desc[UR10][R12.64] ;  /* 0x0000000a0c177981 */ /* 0x001ee2000c1e1900 */
[----:B--2---:R-:W-:Y:S02]  /*0750*/  IMAD.WIDE R2, R5, 0x4, R2 ;  /* 0x0000000405027825 */ /* 0x004fe400078e0202 */
[----:B------:R-:W0:Y:S03]  /*0760*/  LDC.64 R4, c[0x0][0x388] ;  /* 0x0000e200ff047b82 */ /* 0x000e260000000a00 */
[----:B------:R-:W3:Y:S01]  /*0770*/  LDG.E R21, desc[UR10][R2.64] ;  /* 0x0000000a02157981 */ /* 0x000ee2000c1e1900 */
[----:B------:R-:W-:-:S03]  /*0780*/  IADD3 R15, P1, PT, R16, UR12, RZ ;  /* 0x0000000c100f7c10 */ /* 0x000fc6000ff3e0ff */
[----:B------:R-:W2:Y:S01]  /*0790*/  LDG.E R19, desc[UR10][R2.64+0x8] ;  /* 0x0000080a02137981 */ /* 0x000ea2000c1e1900 */
[----:B------:R-:W-:-:S03]  /*07a0*/  IADD3.X R20, PT, PT, RZ, RZ, RZ, P1, !PT ;  /* 0x000000ffff147210 */ /* 0x000fc60000ffe4ff */
[----:B------:R-:W4:Y:S04]  /*07b0*/  LDG.E R12, desc[UR10][R2.64+0xc] ;  /* 0x00000c0a020c7981 */ /* 0x000f28000c1e1900 */
[----:B------:R-:W5:Y:S01]  /*07c0*/  LDG.E R25, desc[UR10][R2.64+0x1c] ;  /* 0x00001c0a02197981 */ /* 0x000f62000c1e1900 */
[----:B0-----:R-:W-:-:S04]  /*07d0*/  LEA R4, P1, R15, R4, 0x2 ;  /* 0x000000040f047211 */ /* 0x001fc800078210ff */
[----:B------:R-:W-:Y:S02]  /*07e0*/  LEA.HI.X R5, R15, R5, R20, 0x2, P1 ;  /* 0x000000050f057211 */ /* 0x000fe400008f1414 */
[----:B------:R-:W2:Y:S04]  /*07f0*/  LDG.E R15, desc[UR10][R2.64+0x4] ;  /* 0x0000040a020f7981 */ /* 0x000ea8000c1e1900 */
[----:B------:R-:W2:Y:S04]  /*0800*/  LDG.E R20, desc[UR10][R4.64+0x4] ;  /* 0x0000040a04147981 */ /* 0x000ea8000c1e1900 */
[----:B------:R-:W4:Y:S04]  /*0810*/  LDG.E R22, desc[UR10][R4.64+0x8] ;  /* 0x0000080a04167981 */ /* 0x000f28000c1e1900 */
[----:B------:R-:W5:Y:S04]  /*0820*/  LDG.E R13, desc[UR10][R4.64+0xc] ;  /* 0x00000c0a040d7981 */ /* 0x000f68000c1e1900 */
[----:B------:R-:W5:Y:S04]  /*0830*/  LDG.E R24, desc[UR10][R4.64+0x10] ;  /* 0x0000100a04187981 */ /* 0x000f68000c1e1900 */
[----:B------:R-:W5:Y:S04]  /*0840*/  LDG.E R26, desc[UR10][R4.64+0x14] ;  /* 0x0000140a041a7981 */ /* 0x000f68000c1e1900 */
[----:B------:R-:W5:Y:S04]  /*0850*/  LDG.E R27, desc[UR10][R4.64+0x18] ;  /* 0x0000180a041b7981 */ /* 0x000f68000c1e1900 */
[----:B------:R-:W5:Y:S01]  /*0860*/  LDG.E R28, desc[UR10][R4.64+0x1c] ;  /* 0x00001c0a041c7981 */ /* 0x000f62000c1e1900 */
[----:B---3--:R-:W-:-:S03]  /*0870*/  FFMA R29, R21, R23, R14 ;  /* 0x00000017151d7223 */ /* 0x008fc6000000000e */
[----:B------:R-:W3:Y:S04]  /*0880*/  LDG.E R23, desc[UR10][R2.64+0x10] ;  /* 0x0000100a02177981 */ /* 0x000ee8000c1e1900 */
[----:B------:R-:W3:Y:S04]  /*0890*/  LDG.E R21, desc[UR10][R2.64+0x14] ;  /* 0x0000140a02157981 */ /* 0x000ee8000c1e1900 */
[----:B------:R-:W3:Y:S01]  /*08a0*/  LDG.E R14, desc[UR10][R2.64+0x18] ;  /* 0x0000180a020e7981 */ /* 0x000ee2000c1e1900 */
[----:B--2---:R-:W-:-:S04]  /*08b0*/  FFMA R20, R15, R20, R29 ;  /* 0x000000140f147223 */ /* 0x004fc8000000001d */
[----:B----4-:R-:W-:-:S04]  /*08c0*/  FFMA R19, R19, R22, R20 ;  /* 0x0000001613137223 */ /* 0x010fc80000000014 */
[----:B-----5:R-:W-:Y:S01]  /*08d0*/  FFMA R12, R12, R13, R19 ;  /* 0x0000000d0c0c7223 */ /* 0x020fe20000000013 */
[----:B------:R-:W-:-:S03]  /*08e0*/  IADD3 R16, PT, PT, R16, 0x8, RZ ;  /* 0x0000000810107810 */ /* 0x000fc60007ffe0ff */
[----:B---3--:R-:W-:-:S04]  /*08f0*/  FFMA R12, R23, R24, R12 ;  /* 0x00000018170c7223 */ /* 0x008fc8000000000c */
[----:B------:R-:W-:-:S04]  /*0900*/  FFMA R21, R21, R26, R12 ;  /* 0x0000001a15157223 */ /* 0x000fc8000000000c */
[----:B------:R-:W-:-:S04]  /*0910*/  FFMA R14, R14, R27, R21 ;  /* 0x0000001b0e0e7223 */ /* 0x000fc80000000015 */
[----:B------:R-:W-:-:S07]  /*0920*/  FFMA R14, R25, R28, R14 ;  /* 0x0000001c190e7223 */ /* 0x000fce000000000e */
.L_x_48:
[----:B------:R-:W-:Y:S05]  /*0930*/  @!P0 BRA `(.L_x_47) ;  /* 0x0000000000d08947 */ /* 0x000fea0003800000 */
[----:B------:R-:W-:Y:S01]  /*0940*/  VIADD R2, R18, 0xffffffff ;  /* 0xffffffff12027836 */ /* 0x000fe20000000000 */
[----:B------:R-:W-:-:S04]  /*0950*/  ISETP.NE.AND P0, PT, R9, RZ, PT ;  /* 0x000000ff0900720c */ /* 0x000fc80003f05270 */
[----:B------:R-:W-:-:S13]  /*0960*/  ISETP.GE.U32.AND P1, PT, R2, 0x3, PT ;  /* 0x000000030200780c */ /* 0x000fda0003f26070 */
[----:B------:R-:W-:Y:S05]  /*0970*/  @!P1 BRA `(.L_x_49) ;  /* 0x0000000000609947 */ /* 0x000fea0003800000 */
[----:B------:R-:W1:Y:S01]  /*0980*/  LDC.64 R4, c[0x0][0x388] ;  /* 0x0000e200ff047b82 */ /* 0x000e620000000a00 */
[C---:B------:R-:W-:Y:S02]  /*0990*/  IADD3 R19, PT, PT, R16.reuse, UR12, RZ ;  /* 0x0000000c10137c10 */ /* 0x040fe4000fffe0ff */
[----:B------:R-:W-:Y:S02]  /*09a0*/  IADD3 R20, P1, PT, R16, UR12, RZ ;  /* 0x0000000c10147c10 */ /* 0x000fe4000ff3e0ff */
[----:B------:R-:W-:-:S03]  /*09b0*/  IADD3 R15, PT, PT, R11, R16, RZ ;  /* 0x000000100b0f7210 */ /* 0x000fc60007ffe0ff */
[----:B------:R-:W2:Y:S08]  /*09c0*/  LDC.64 R2, c[0x0][0x388] ;  /* 0x0000e200ff027b82 */ /* 0x000eb00000000a00 */
[----:B------:R-:W3:Y:S01]  /*09d0*/  LDC.64 R12, c[0x0][0x380] ;  /* 0x0000e000ff0c7b82 */ /* 0x000ee20000000a00 */
[----:B-1----:R-:W-:Y:S01]  /*09e0*/  IMAD.WIDE.U32 R4, R19, 0x4, R4 ;  /* 0x0000000413047825 */ /* 0x002fe200078e0004 */
[----:B------:R-:W-:-:S05]  /*09f0*/  IADD3.X R19, PT, PT, RZ, RZ, RZ, P1, !PT ;  /* 0x000000ffff137210 */ /* 0x000fca0000ffe4ff */
[----:B0-----:R-:W4:Y:S01]  /*0a00*/  LDG.E R4, desc[UR10][R4.64] ;  /* 0x0000000a04047981 */ /* 0x001f22000c1e1900 */
[----:B--2---:R-:W-:-:S04]  /*0a10*/  LEA R2, P1, R20, R2, 0x2 ;  /* 0x0000000214027211 */ /* 0x004fc800078210ff */
[----:B------:R-:W-:Y:S01]  /*0a20*/  LEA.HI.X R3, R20, R3, R19, 0x2, P1 ;  /* 0x0000000314037211 */ /* 0x000fe200008f1413 */
[----:B---3--:R-:W-:-:S04]  /*0a30*/  IMAD.WIDE R12, R15, 0x4, R12 ;  /* 0x000000040f0c7825 */ /* 0x008fc800078e020c */
[----:B------:R-:W2:Y:S04]  /*0a40*/  LDG.E R19, desc[UR10][R2.64+0x4] ;  /* 0x0000040a02137981 */ /* 0x000ea8000c1e1900 */
[----:B------:R-:W4:Y:S04]  /*0a50*/  LDG.E R15, desc[UR10][R12.64] ;  /* 0x0000000a0c0f7981 */ /* 0x000f28000c1e1900 */
[----:B------:R-:W2:Y:S04]  /*0a60*/  LDG.E R20, desc[UR10][R12.64+0x4] ;  /* 0x0000040a0c147981 */ /* 0x000ea8000c1e1900 */
[----:B------:R-:W3:Y:S04]  /*0a70*/  LDG.E R22, desc[UR10][R12.64+0x8] ;  /* 0x0000080a0c167981 */ /* 0x000ee8000c1e1900 */
[----:B------:R-:W3:Y:S04]  /*0a80*/  LDG.E R21, desc[UR10][R2.64+0x8] ;  /* 0x0000080a02157981 */ /* 0x000ee8000c1e1900 */
[----:B------:R-:W5:Y:S04]  /*0a90*/  LDG.E R24, desc[UR10][R12.64+0xc] ;  /* 0x00000c0a0c187981 */ /* 0x000f68000c1e1900 */
[----:B------:R-:W5:Y:S01]  /*0aa0*/  LDG.E R23, desc[UR10][R2.64+0xc] ;  /* 0x00000c0a02177981 */ /* 0x000f62000c1e1900 */
[----:B------:R-:W-:-:S02]  /*0ab0*/  VIADD R16, R16, 0x4 ;  /* 0x0000000410107836 */ /* 0x000fc40000000000 */
[----:B----4-:R-:W-:-:S04]  /*0ac0*/  FFMA R15, R15, R4, R14 ;  /* 0x000000040f0f7223 */ /* 0x010fc8000000000e */
[----:B--2---:R-:W-:-:S04]  /*0ad0*/  FFMA R15, R20, R19, R15 ;  /* 0x00000013140f7223 */ /* 0x004fc8000000000f */
[----:B---3--:R-:W-:-:S04]  /*0ae0*/  FFMA R15, R22, R21, R15 ;  /* 0x00000015160f7223 */ /* 0x008fc8000000000f */
[----:B-----5:R-:W-:-:S07]  /*0af0*/  FFMA R14, R24, R23, R15 ;  /* 0x00000017180e7223 */ /* 0x020fce000000000f */
.L_x_49:
[----:B------:R-:W-:Y:S05]  /*0b00*/  @!P0 BRA `(.L_x_47) ;  /* 0x00000000005c8947 */ /* 0x000fea0003800000 */
[----:B------:R-:W1:Y:S01]  /*0b10*/  LDC.64 R4, c[0x0][0x388] ;  /* 0x0000e200ff047b82 */ /* 0x000e620000000a00 */
[----:B------:R-:W-:Y:S02]  /*0b20*/  IADD3 R13, PT, PT, R16, UR12, RZ ;  /* 0x0000000c100d7c10 */ /* 0x000fe4000fffe0ff */
[----:B------:R-:W-:-:S05]  /*0b30*/  IADD3 R11, PT, PT, R11, R16, RZ ;  /* 0x000000100b0b7210 */ /* 0x000fca0007ffe0ff */
[----:B------:R-:W2:Y:S01]  /*0b40*/  LDC.64 R2, c[0x0][0x380] ;  /* 0x0000e000ff027b82 */ /* 0x000ea20000000a00 */
[----:B-1----:R-:W-:-:S06]  /*0b50*/  IMAD.WIDE.U32 R4, R13, 0x4, R4 ;  /* 0x000000040d047825 */ /* 0x002fcc00078e0004 */
[----:B0-----:R-:W3:Y:S01]  /*0b60*/  LDG.E R4, desc[UR10][R4.64] ;  /* 0x0000000a04047981 */ /* 0x001ee2000c1e1900 */
[----:B--2---:R-:W-:-:S05]  /*0b70*/  IMAD.WIDE R2, R11, 0x4, R2 ;  /* 0x000000040b027825 */ /* 0x004fca00078e0202 */
[----:B------:R-:W3:Y:S01]  /*0b80*/  LDG.E R11, desc[UR10][R2.64] ;  /* 0x0000000a020b7981 */ /* 0x000ee2000c1e1900 */
[----:B------:R-:W-:Y:S01]  /*0b90*/  ISETP.NE.AND P0, PT, R9, 0x1, PT ;  /* 0x000000010900780c */ /* 0x000fe20003f05270 */
[----:B---3--:R-:W-:-:S12]  /*0ba0*/  FFMA R14, R11, R4, R14 ;  /* 0x000000040b0e7223 */ /* 0x008fd8000000000e */
[----:B------:R-:W-:Y:S05]  /*0bb0*/  @!P0 BRA `(.L_x_47) ;  /* 0x0000000000308947 */ /* 0x000fea0003800000 */
[----:B------:R-:W0:Y:S01]  /*0bc0*/  LDC.64 R4, c[0x0][0x388] ;  /* 0x0000e200ff047b82 */ /* 0x000e220000000a00 */
[----:B------:R-:W-:Y:S02]  /*0bd0*/  IADD3 R11, P1, PT, R16, UR12, RZ ;  /* 0x0000000c100b7c10 */ /* 0x000fe4000ff3e0ff */
[----:B------:R-:W-:Y:S02]  /*0be0*/  ISETP.NE.AND P0, PT, R9, 0x2, PT ;  /* 0x000000020900780c */ /* 0x000fe40003f05270 */
[----:B------:R-:W-:-:S11]  /*0bf0*/  IADD3.X R12, PT, PT, RZ, RZ, RZ, P1, !PT ;  /* 0x000000ffff0c7210 */ /* 0x000fd60000ffe4ff */
[----:B------:R-:W2:Y:S01]  /*0c00*/  @P0 LDG.E R13, desc[UR10][R2.64+0x8] ;  /* 0x0000080a020d0981 */ /* 0x000ea2000c1e1900 */
[----:B0-----:R-:W-:-:S04]  /*0c10*/  LEA R4, P1, R11, R4, 0x2 ;  /* 0x000000040b047211 */ /* 0x001fc800078210ff */
[----:B------:R-:W-:Y:S02]  /*0c20*/  LEA.HI.X R5, R11, R5, R12, 0x2, P1 ;  /* 0x000000050b057211 */ /* 0x000fe400008f140c */
[----:B------:R-:W3:Y:S04]  /*0c30*/  LDG.E R11, desc[UR10][R2.64+0x4] ;  /* 0x0000040a020b7981 */ /* 0x000ee8000c1e1900 */
[----:B------:R-:W3:Y:S04]  /*0c40*/  LDG.E R12, desc[UR10][R4.64+0x4] ;  /* 0x0000040a040c7981 */ /* 0x000ee8000c1e1900 */
[----:B------:R-:W2:Y:S01]  /*0c50*/  @P0 LDG.E R15, desc[UR10][R4.64+0x8] ;  /* 0x0000080a040f0981 */ /* 0x000ea2000c1e1900 */
[----:B---3--:R-:W-:-:S04]  /*0c60*/  FFMA R14, R11, R12, R14 ;  /* 0x0000000c0b0e7223 */ /* 0x008fc8000000000e */
[----:B--2---:R-:W-:-:S07]  /*0c70*/  @P0 FFMA R14, R13, R15, R14 ;  /* 0x0000000f0d0e0223 */ /* 0x004fce000000000e */
.L_x_47:
[----:B------:R-:W-:Y:S05]  /*0c80*/  BRA.U UP0, `(.L_x_50) ;  /* 0xfffffff5004c7547 */ /* 0x000fea000b83ffff */
.L_x_44:
[----:B------:R-:W1:Y:S01]  /*0c90*/  LDC.64 R2, c[0x0][0x390] ;  /* 0x0000e400ff027b82 */ /* 0x000e620000000a00 */
[----:B------:R-:W-:-:S05]  /*0ca0*/  IMAD R7, R7, R6, R7 ;  /* 0x0000000607077224 */ /* 0x000fca00078e0207 */
[----:B------:R-:W-:-:S05]  /*0cb0*/  IADD3 R7, PT, PT, R0, R7, RZ ;  /* 0x0000000700077210 */ /* 0x000fca0007ffe0ff */
[----:B-1----:R-:W-:-:S05]  /*0cc0*/  IMAD.WIDE R2, R7, 0x4, R2 ;  /* 0x0000000407027825 */ /* 0x002fca00078e0202 */
[----:B0-----:R-:W-:Y:S01]  /*0cd0*/  STG.E desc[UR10][R2.64], R14 ;  /* 0x0000000e02007986 */ /* 0x001fe2000c10190a */
[----:B------:R-:W-:Y:S05]  /*0ce0*/  EXIT ;  /* 0x000000000000794d */ /* 0x000fea0003800000 */
.L_x_51:
        /* <DEDUP_REMOVED lines=9> */
.L_x_60:


//--------------------- .nv.shared.reserved.0     --------------------------
	.section	.nv.shared.reserved.0,"aw",@nobits
	.weak		__nv_reservedSMEM_offset_0_alias
	.size		__nv_reservedSMEM_offset_0_alias, 0, 64
	.other		__nv_reservedSMEM_offset_0_alias,@"STO_CUDA_RESERVED_SHARED STV_DEFAULT"
__nv_reservedSMEM_offset_0_alias:
	.zero		0
	.zero		64


//--------------------- .nv.constant0._Z13sigmoidKernelPfS_i --------------------------
	.section	.nv.constant0._Z13sigmoidKernelPfS_i,"a",@progbits
	.sectionflags	@""
	.align	4
.nv.constant0._Z13sigmoidKernelPfS_i:
	.zero		916


//--------------------- .nv.constant0._Z13softmaxKernelPfS_fi --------------------------
	.section	.nv.constant0._Z13softmaxKernelPfS_fi,"a",@progbits
	.sectionflags	@""
	.align	4
.nv.constant0._Z13softmaxKernelPfS_fi:
	.zero		920


//--------------------- .nv.constant0._Z16avgPoolingKernelPfS_ii --------------------------
	.section	.nv.constant0._Z16avgPoolingKernelPfS_ii,"a",@progbits
	.sectionflags	@""
	.align	4
.nv.constant0._Z16avgPoolingKernelPfS_ii:
	.zero		920


//--------------------- .nv.constant0._Z16maxPoolingKernelPfS_ii --------------------------
	.section	.nv.constant0._Z16maxPoolingKernelPfS_ii,"a",@progbits
	.sectionflags	@""
	.align	4
.nv.constant0._Z16maxPoolingKernelPfS_ii:
	.zero		920


//--------------------- .nv.constant0._Z10tanhKernelPfS_ii --------------------------
	.section	.nv.constant0._Z10tanhKernelPfS_ii,"a",@progbits
	.sectionflags	@""
	.align	4
.nv.constant0._Z10tanhKernelPfS_ii:
	.zero		920


//--------------------- .nv.constant0._Z10reluKernelPfS_ii --------------------------
	.section	.nv.constant0._Z10reluKernelPfS_ii,"a",@progbits
	.sectionflags	@""
	.align	4
.nv.constant0._Z10reluKernelPfS_ii:
	.zero		920


//--------------------- .nv.constant0._Z17convolutionKernelPfS_S_ii --------------------------
	.section	.nv.constant0._Z17convolutionKernelPfS_S_ii,"a",@progbits
	.sectionflags	@""
	.align	4
.nv.constant0._Z17convolutionKernelPfS_S_ii:
	.zero		928


//--------------------- SYMBOLS --------------------------

	.type		.nv.reservedSmem.offset0,@object
	.size		.nv.reservedSmem.offset0,0x4
